//
// Generated by NVIDIA NVVM Compiler
//
// Compiler Build ID: CL-36424714
// Cuda compilation tools, release 13.0, V13.0.88
// Based on NVVM 20.0.0
//

.version 9.0
.target sm_100
.address_size 64

	// .globl	_Z11kernel_sortPf
// _ZZ11kernel_sortPfE16_blockWorkMemory has been demoted

.visible .entry _Z11kernel_sortPf(
	.param .u64 .ptr .align 1 _Z11kernel_sortPf_param_0
)
{
	.reg .pred 	%p<46>;
	.reg .b32 	%r<8>;
	.reg .b32 	%f<129>;
	.reg .b64 	%rd<5>;
	// demoted variable
	.shared .align 4 .b8 _ZZ11kernel_sortPfE16_blockWorkMemory[20000];
	ld.param.u64 	%rd2, [_Z11kernel_sortPf_param_0];
	cvta.to.global.u64 	%rd3, %rd2;
	mov.u32 	%r2, %tid.x;
	mov.u32 	%r3, %ctaid.x;
	mov.u32 	%r4, %ntid.x;
	mad.lo.s32 	%r5, %r3, %r4, %r2;
	mul.lo.s32 	%r6, %r5, 10;
	mul.wide.s32 	%rd4, %r6, 4;
	add.s64 	%rd1, %rd3, %rd4;
	ld.global.f32 	%f65, [%rd1];
	mov.u32 	%r7, _ZZ11kernel_sortPfE16_blockWorkMemory;
	mad.lo.s32 	%r1, %r2, 40, %r7;
	st.shared.f32 	[%r1], %f65;
	ld.global.f32 	%f66, [%rd1+4];
	st.shared.f32 	[%r1+4], %f66;
	ld.global.f32 	%f67, [%rd1+8];
	st.shared.f32 	[%r1+8], %f67;
	ld.global.f32 	%f68, [%rd1+12];
	st.shared.f32 	[%r1+12], %f68;
	ld.global.f32 	%f69, [%rd1+16];
	st.shared.f32 	[%r1+16], %f69;
	ld.global.f32 	%f70, [%rd1+20];
	st.shared.f32 	[%r1+20], %f70;
	ld.global.f32 	%f71, [%rd1+24];
	st.shared.f32 	[%r1+24], %f71;
	ld.global.f32 	%f72, [%rd1+28];
	st.shared.f32 	[%r1+28], %f72;
	ld.global.f32 	%f73, [%rd1+32];
	st.shared.f32 	[%r1+32], %f73;
	ld.global.f32 	%f74, [%rd1+36];
	st.shared.f32 	[%r1+36], %f74;
	bar.sync 	0;
	ld.shared.f32 	%f76, [%r1+4];
	ld.shared.f32 	%f2, [%r1];
	setp.geu.f32 	%p1, %f76, %f2;
	mov.f32 	%f75, %f2;
	@%p1 bra 	$L__BB0_2;
	st.shared.f32 	[%r1+4], %f2;
	st.shared.f32 	[%r1], %f76;
	mov.f32 	%f75, %f76;
	mov.f32 	%f76, %f2;
$L__BB0_2:
	ld.shared.f32 	%f5, [%r1+8];
	setp.geu.f32 	%p2, %f5, %f76;
	mov.f32 	%f77, %f75;
	mov.f32 	%f78, %f76;
	mov.f32 	%f79, %f5;
	@%p2 bra 	$L__BB0_5;
	st.shared.f32 	[%r1+8], %f76;
	st.shared.f32 	[%r1+4], %f5;
	setp.geu.f32 	%p3, %f5, %f75;
	mov.f32 	%f78, %f5;
	mov.f32 	%f79, %f76;
	@%p3 bra 	$L__BB0_5;
	st.shared.f32 	[%r1+4], %f75;
	st.shared.f32 	[%r1], %f5;
	mov.f32 	%f77, %f5;
	mov.f32 	%f78, %f75;
$L__BB0_5:
	ld.shared.f32 	%f9, [%r1+12];
	setp.geu.f32 	%p4, %f9, %f79;
	mov.f32 	%f80, %f77;
	mov.f32 	%f81, %f78;
	mov.f32 	%f82, %f79;
	mov.f32 	%f83, %f9;
	@%p4 bra 	$L__BB0_9;
	st.shared.f32 	[%r1+12], %f79;
	st.shared.f32 	[%r1+8], %f9;
	setp.geu.f32 	%p5, %f9, %f78;
	mov.f32 	%f80, %f77;
	mov.f32 	%f81, %f78;
	mov.f32 	%f82, %f9;
	mov.f32 	%f83, %f79;
	@%p5 bra 	$L__BB0_9;
	st.shared.f32 	[%r1+8], %f78;
	st.shared.f32 	[%r1+4], %f9;
	setp.geu.f32 	%p6, %f9, %f77;
	mov.f32 	%f80, %f77;
	mov.f32 	%f81, %f9;
	mov.f32 	%f82, %f78;
	mov.f32 	%f83, %f79;
	@%p6 bra 	$L__BB0_9;
	st.shared.f32 	[%r1+4], %f77;
	st.shared.f32 	[%r1], %f9;
	mov.f32 	%f80, %f9;
	mov.f32 	%f81, %f77;
	mov.f32 	%f82, %f78;
	mov.f32 	%f83, %f79;
$L__BB0_9:
	ld.shared.f32 	%f14, [%r1+16];
	setp.geu.f32 	%p7, %f14, %f83;
	mov.f32 	%f84, %f80;
	mov.f32 	%f85, %f81;
	mov.f32 	%f86, %f82;
	mov.f32 	%f87, %f83;
	mov.f32 	%f88, %f14;
	@%p7 bra 	$L__BB0_14;
	st.shared.f32 	[%r1+16], %f83;
	st.shared.f32 	[%r1+12], %f14;
	setp.geu.f32 	%p8, %f14, %f82;
	mov.f32 	%f84, %f80;
	mov.f32 	%f85, %f81;
	mov.f32 	%f86, %f82;
	mov.f32 	%f87, %f14;
	mov.f32 	%f88, %f83;
	@%p8 bra 	$L__BB0_14;
	st.shared.f32 	[%r1+12], %f82;
	st.shared.f32 	[%r1+8], %f14;
	setp.geu.f32 	%p9, %f14, %f81;
	mov.f32 	%f84, %f80;
	mov.f32 	%f85, %f81;
	mov.f32 	%f86, %f14;
	mov.f32 	%f87, %f82;
	mov.f32 	%f88, %f83;
	@%p9 bra 	$L__BB0_14;
	st.shared.f32 	[%r1+8], %f81;
	st.shared.f32 	[%r1+4], %f14;
	setp.geu.f32 	%p10, %f14, %f80;
	mov.f32 	%f84, %f80;
	mov.f32 	%f85, %f14;
	mov.f32 	%f86, %f81;
	mov.f32 	%f87, %f82;
	mov.f32 	%f88, %f83;
	@%p10 bra 	$L__BB0_14;
	st.shared.f32 	[%r1+4], %f80;
	st.shared.f32 	[%r1], %f14;
	mov.f32 	%f84, %f14;
	mov.f32 	%f85, %f80;
	mov.f32 	%f86, %f81;
	mov.f32 	%f87, %f82;
	mov.f32 	%f88, %f83;
$L__BB0_14:
	ld.shared.f32 	%f20, [%r1+20];
	setp.geu.f32 	%p11, %f20, %f88;
	mov.f32 	%f89, %f84;
	mov.f32 	%f90, %f85;
	mov.f32 	%f91, %f86;
	mov.f32 	%f92, %f87;
	mov.f32 	%f93, %f88;
	mov.f32 	%f94, %f20;
	@%p11 bra 	$L__BB0_20;
	st.shared.f32 	[%r1+20], %f88;
	st.shared.f32 	[%r1+16], %f20;
	setp.geu.f32 	%p12, %f20, %f87;
	mov.f32 	%f89, %f84;
	mov.f32 	%f90, %f85;
	mov.f32 	%f91, %f86;
	mov.f32 	%f92, %f87;
	mov.f32 	%f93, %f20;
	mov.f32 	%f94, %f88;
	@%p12 bra 	$L__BB0_20;
	st.shared.f32 	[%r1+16], %f87;
	st.shared.f32 	[%r1+12], %f20;
	setp.geu.f32 	%p13, %f20, %f86;
	mov.f32 	%f89, %f84;
	mov.f32 	%f90, %f85;
	mov.f32 	%f91, %f86;
	mov.f32 	%f92, %f20;
	mov.f32 	%f93, %f87;
	mov.f32 	%f94, %f88;
	@%p13 bra 	$L__BB0_20;
	st.shared.f32 	[%r1+12], %f86;
	st.shared.f32 	[%r1+8], %f20;
	setp.geu.f32 	%p14, %f20, %f85;
	mov.f32 	%f89, %f84;
	mov.f32 	%f90, %f85;
	mov.f32 	%f91, %f20;
	mov.f32 	%f92, %f86;
	mov.f32 	%f93, %f87;
	mov.f32 	%f94, %f88;
	@%p14 bra 	$L__BB0_20;
	st.shared.f32 	[%r1+8], %f85;
	st.shared.f32 	[%r1+4], %f20;
	setp.geu.f32 	%p15, %f20, %f84;
	mov.f32 	%f89, %f84;
	mov.f32 	%f90, %f20;
	mov.f32 	%f91, %f85;
	mov.f32 	%f92, %f86;
	mov.f32 	%f93, %f87;
	mov.f32 	%f94, %f88;
	@%p15 bra 	$L__BB0_20;
	st.shared.f32 	[%r1+4], %f84;
	st.shared.f32 	[%r1], %f20;
	mov.f32 	%f89, %f20;
	mov.f32 	%f90, %f84;
	mov.f32 	%f91, %f85;
	mov.f32 	%f92, %f86;
	mov.f32 	%f93, %f87;
	mov.f32 	%f94, %f88;
$L__BB0_20:
	ld.shared.f32 	%f27, [%r1+24];
	setp.geu.f32 	%p16, %f27, %f94;
	mov.f32 	%f95, %f89;
	mov.f32 	%f96, %f90;
	mov.f32 	%f97, %f91;
	mov.f32 	%f98, %f92;
	mov.f32 	%f99, %f93;
	mov.f32 	%f100, %f94;
	mov.f32 	%f101, %f27;
	@%p16 bra 	$L__BB0_27;
	st.shared.f32 	[%r1+24], %f94;
	st.shared.f32 	[%r1+20], %f27;
	setp.geu.f32 	%p17, %f27, %f93;
	mov.f32 	%f95, %f89;
	mov.f32 	%f96, %f90;
	mov.f32 	%f97, %f91;
	mov.f32 	%f98, %f92;
	mov.f32 	%f99, %f93;
	mov.f32 	%f100, %f27;
	mov.f32 	%f101, %f94;
	@%p17 bra 	$L__BB0_27;
	st.shared.f32 	[%r1+20], %f93;
	st.shared.f32 	[%r1+16], %f27;
	setp.geu.f32 	%p18, %f27, %f92;
	mov.f32 	%f95, %f89;
	mov.f32 	%f96, %f90;
	mov.f32 	%f97, %f91;
	mov.f32 	%f98, %f92;
	mov.f32 	%f99, %f27;
	mov.f32 	%f100, %f93;
	mov.f32 	%f101, %f94;
	@%p18 bra 	$L__BB0_27;
	st.shared.f32 	[%r1+16], %f92;
	st.shared.f32 	[%r1+12], %f27;
	setp.geu.f32 	%p19, %f27, %f91;
	mov.f32 	%f95, %f89;
	mov.f32 	%f96, %f90;
	mov.f32 	%f97, %f91;
	mov.f32 	%f98, %f27;
	mov.f32 	%f99, %f92;
	mov.f32 	%f100, %f93;
	mov.f32 	%f101, %f94;
	@%p19 bra 	$L__BB0_27;
	st.shared.f32 	[%r1+12], %f91;
	st.shared.f32 	[%r1+8], %f27;
	setp.geu.f32 	%p20, %f27, %f90;
	mov.f32 	%f95, %f89;
	mov.f32 	%f96, %f90;
	mov.f32 	%f97, %f27;
	mov.f32 	%f98, %f91;
	mov.f32 	%f99, %f92;
	mov.f32 	%f100, %f93;
	mov.f32 	%f101, %f94;
	@%p20 bra 	$L__BB0_27;
	st.shared.f32 	[%r1+8], %f90;
	st.shared.f32 	[%r1+4], %f27;
	setp.geu.f32 	%p21, %f27, %f89;
	mov.f32 	%f95, %f89;
	mov.f32 	%f96, %f27;
	mov.f32 	%f97, %f90;
	mov.f32 	%f98, %f91;
	mov.f32 	%f99, %f92;
	mov.f32 	%f100, %f93;
	mov.f32 	%f101, %f94;
	@%p21 bra 	$L__BB0_27;
	st.shared.f32 	[%r1+4], %f89;
	st.shared.f32 	[%r1], %f27;
	mov.f32 	%f95, %f27;
	mov.f32 	%f96, %f89;
	mov.f32 	%f97, %f90;
	mov.f32 	%f98, %f91;
	mov.f32 	%f99, %f92;
	mov.f32 	%f100, %f93;
	mov.f32 	%f101, %f94;
$L__BB0_27:
	ld.shared.f32 	%f35, [%r1+28];
	setp.geu.f32 	%p22, %f35, %f101;
	mov.f32 	%f102, %f95;
	mov.f32 	%f103, %f96;
	mov.f32 	%f104, %f97;
	mov.f32 	%f105, %f98;
	mov.f32 	%f106, %f99;
	mov.f32 	%f107, %f100;
	mov.f32 	%f108, %f101;
	mov.f32 	%f109, %f35;
	@%p22 bra 	$L__BB0_35;
	st.shared.f32 	[%r1+28], %f101;
	st.shared.f32 	[%r1+24], %f35;
	setp.geu.f32 	%p23, %f35, %f100;
	mov.f32 	%f102, %f95;
	mov.f32 	%f103, %f96;
	mov.f32 	%f104, %f97;
	mov.f32 	%f105, %f98;
	mov.f32 	%f106, %f99;
	mov.f32 	%f107, %f100;
	mov.f32 	%f108, %f35;
	mov.f32 	%f109, %f101;
	@%p23 bra 	$L__BB0_35;
	st.shared.f32 	[%r1+24], %f100;
	st.shared.f32 	[%r1+20], %f35;
	setp.geu.f32 	%p24, %f35, %f99;
	mov.f32 	%f102, %f95;
	mov.f32 	%f103, %f96;
	mov.f32 	%f104, %f97;
	mov.f32 	%f105, %f98;
	mov.f32 	%f106, %f99;
	mov.f32 	%f107, %f35;
	mov.f32 	%f108, %f100;
	mov.f32 	%f109, %f101;
	@%p24 bra 	$L__BB0_35;
	st.shared.f32 	[%r1+20], %f99;
	st.shared.f32 	[%r1+16], %f35;
	setp.geu.f32 	%p25, %f35, %f98;
	mov.f32 	%f102, %f95;
	mov.f32 	%f103, %f96;
	mov.f32 	%f104, %f97;
	mov.f32 	%f105, %f98;
	mov.f32 	%f106, %f35;
	mov.f32 	%f107, %f99;
	mov.f32 	%f108, %f100;
	mov.f32 	%f109, %f101;
	@%p25 bra 	$L__BB0_35;
	st.shared.f32 	[%r1+16], %f98;
	st.shared.f32 	[%r1+12], %f35;
	setp.geu.f32 	%p26, %f35, %f97;
	mov.f32 	%f102, %f95;
	mov.f32 	%f103, %f96;
	mov.f32 	%f104, %f97;
	mov.f32 	%f105, %f35;
	mov.f32 	%f106, %f98;
	mov.f32 	%f107, %f99;
	mov.f32 	%f108, %f100;
	mov.f32 	%f109, %f101;
	@%p26 bra 	$L__BB0_35;
	st.shared.f32 	[%r1+12], %f97;
	st.shared.f32 	[%r1+8], %f35;
	setp.geu.f32 	%p27, %f35, %f96;
	mov.f32 	%f102, %f95;
	mov.f32 	%f103, %f96;
	mov.f32 	%f104, %f35;
	mov.f32 	%f105, %f97;
	mov.f32 	%f106, %f98;
	mov.f32 	%f107, %f99;
	mov.f32 	%f108, %f100;
	mov.f32 	%f109, %f101;
	@%p27 bra 	$L__BB0_35;
	st.shared.f32 	[%r1+8], %f96;
	st.shared.f32 	[%r1+4], %f35;
	setp.geu.f32 	%p28, %f35, %f95;
	mov.f32 	%f102, %f95;
	mov.f32 	%f103, %f35;
	mov.f32 	%f104, %f96;
	mov.f32 	%f105, %f97;
	mov.f32 	%f106, %f98;
	mov.f32 	%f107, %f99;
	mov.f32 	%f108, %f100;
	mov.f32 	%f109, %f101;
	@%p28 bra 	$L__BB0_35;
	st.shared.f32 	[%r1+4], %f95;
	st.shared.f32 	[%r1], %f35;
	mov.f32 	%f102, %f35;
	mov.f32 	%f103, %f95;
	mov.f32 	%f104, %f96;
	mov.f32 	%f105, %f97;
	mov.f32 	%f106, %f98;
	mov.f32 	%f107, %f99;
	mov.f32 	%f108, %f100;
	mov.f32 	%f109, %f101;
$L__BB0_35:
	ld.shared.f32 	%f44, [%r1+32];
	setp.geu.f32 	%p29, %f44, %f109;
	mov.f32 	%f128, %f102;
	mov.f32 	%f111, %f103;
	mov.f32 	%f112, %f104;
	mov.f32 	%f113, %f105;
	mov.f32 	%f114, %f106;
	mov.f32 	%f115, %f107;
	mov.f32 	%f116, %f108;
	mov.f32 	%f117, %f109;
	mov.f32 	%f118, %f44;
	@%p29 bra 	$L__BB0_44;
	st.shared.f32 	[%r1+32], %f109;
	st.shared.f32 	[%r1+28], %f44;
	setp.geu.f32 	%p30, %f44, %f108;
	mov.f32 	%f128, %f102;
	mov.f32 	%f111, %f103;
	mov.f32 	%f112, %f104;
	mov.f32 	%f113, %f105;
	mov.f32 	%f114, %f106;
	mov.f32 	%f115, %f107;
	mov.f32 	%f116, %f108;
	mov.f32 	%f117, %f44;
	mov.f32 	%f118, %f109;
	@%p30 bra 	$L__BB0_44;
	st.shared.f32 	[%r1+28], %f108;
	st.shared.f32 	[%r1+24], %f44;
	setp.geu.f32 	%p31, %f44, %f107;
	mov.f32 	%f128, %f102;
	mov.f32 	%f111, %f103;
	mov.f32 	%f112, %f104;
	mov.f32 	%f113, %f105;
	mov.f32 	%f114, %f106;
	mov.f32 	%f115, %f107;
	mov.f32 	%f116, %f44;
	mov.f32 	%f117, %f108;
	mov.f32 	%f118, %f109;
	@%p31 bra 	$L__BB0_44;
	st.shared.f32 	[%r1+24], %f107;
	st.shared.f32 	[%r1+20], %f44;
	setp.geu.f32 	%p32, %f44, %f106;
	mov.f32 	%f128, %f102;
	mov.f32 	%f111, %f103;
	mov.f32 	%f112, %f104;
	mov.f32 	%f113, %f105;
	mov.f32 	%f114, %f106;
	mov.f32 	%f115, %f44;
	mov.f32 	%f116, %f107;
	mov.f32 	%f117, %f108;
	mov.f32 	%f118, %f109;
	@%p32 bra 	$L__BB0_44;
	st.shared.f32 	[%r1+20], %f106;
	st.shared.f32 	[%r1+16], %f44;
	setp.geu.f32 	%p33, %f44, %f105;
	mov.f32 	%f128, %f102;
	mov.f32 	%f111, %f103;
	mov.f32 	%f112, %f104;
	mov.f32 	%f113, %f105;
	mov.f32 	%f114, %f44;
	mov.f32 	%f115, %f106;
	mov.f32 	%f116, %f107;
	mov.f32 	%f117, %f108;
	mov.f32 	%f118, %f109;
	@%p33 bra 	$L__BB0_44;
	st.shared.f32 	[%r1+16], %f105;
	st.shared.f32 	[%r1+12], %f44;
	setp.geu.f32 	%p34, %f44, %f104;
	mov.f32 	%f128, %f102;
	mov.f32 	%f111, %f103;
	mov.f32 	%f112, %f104;
	mov.f32 	%f113, %f44;
	mov.f32 	%f114, %f105;
	mov.f32 	%f115, %f106;
	mov.f32 	%f116, %f107;
	mov.f32 	%f117, %f108;
	mov.f32 	%f118, %f109;
	@%p34 bra 	$L__BB0_44;
	st.shared.f32 	[%r1+12], %f104;
	st.shared.f32 	[%r1+8], %f44;
	setp.geu.f32 	%p35, %f44, %f103;
	mov.f32 	%f128, %f102;
	mov.f32 	%f111, %f103;
	mov.f32 	%f112, %f44;
	mov.f32 	%f113, %f104;
	mov.f32 	%f114, %f105;
	mov.f32 	%f115, %f106;
	mov.f32 	%f116, %f107;
	mov.f32 	%f117, %f108;
	mov.f32 	%f118, %f109;
	@%p35 bra 	$L__BB0_44;
	st.shared.f32 	[%r1+8], %f103;
	st.shared.f32 	[%r1+4], %f44;
	setp.geu.f32 	%p36, %f44, %f102;
	mov.f32 	%f128, %f102;
	mov.f32 	%f111, %f44;
	mov.f32 	%f112, %f103;
	mov.f32 	%f113, %f104;
	mov.f32 	%f114, %f105;
	mov.f32 	%f115, %f106;
	mov.f32 	%f116, %f107;
	mov.f32 	%f117, %f108;
	mov.f32 	%f118, %f109;
	@%p36 bra 	$L__BB0_44;
	st.shared.f32 	[%r1+4], %f102;
	st.shared.f32 	[%r1], %f44;
	mov.f32 	%f128, %f44;
	mov.f32 	%f111, %f102;
	mov.f32 	%f112, %f103;
	mov.f32 	%f113, %f104;
	mov.f32 	%f114, %f105;
	mov.f32 	%f115, %f106;
	mov.f32 	%f116, %f107;
	mov.f32 	%f117, %f108;
	mov.f32 	%f118, %f109;
$L__BB0_44:
	ld.shared.f32 	%f54, [%r1+36];
	setp.geu.f32 	%p37, %f54, %f118;
	mov.f32 	%f119, %f54;
	mov.f32 	%f120, %f118;
	mov.f32 	%f121, %f117;
	mov.f32 	%f122, %f116;
	mov.f32 	%f123, %f115;
	mov.f32 	%f124, %f114;
	mov.f32 	%f125, %f113;
	mov.f32 	%f126, %f112;
	mov.f32 	%f127, %f111;
	@%p37 bra 	$L__BB0_54;
	st.shared.f32 	[%r1+36], %f118;
	st.shared.f32 	[%r1+32], %f54;
	setp.geu.f32 	%p38, %f54, %f117;
	mov.f32 	%f119, %f118;
	mov.f32 	%f120, %f54;
	mov.f32 	%f121, %f117;
	mov.f32 	%f122, %f116;
	mov.f32 	%f123, %f115;
	mov.f32 	%f124, %f114;
	mov.f32 	%f125, %f113;
	mov.f32 	%f126, %f112;
	mov.f32 	%f127, %f111;
	@%p38 bra 	$L__BB0_54;
	st.shared.f32 	[%r1+32], %f117;
	st.shared.f32 	[%r1+28], %f54;
	setp.geu.f32 	%p39, %f54, %f116;
	mov.f32 	%f119, %f118;
	mov.f32 	%f120, %f117;
	mov.f32 	%f121, %f54;
	mov.f32 	%f122, %f116;
	mov.f32 	%f123, %f115;
	mov.f32 	%f124, %f114;
	mov.f32 	%f125, %f113;
	mov.f32 	%f126, %f112;
	mov.f32 	%f127, %f111;
	@%p39 bra 	$L__BB0_54;
	st.shared.f32 	[%r1+28], %f116;
	st.shared.f32 	[%r1+24], %f54;
	setp.geu.f32 	%p40, %f54, %f115;
	mov.f32 	%f119, %f118;
	mov.f32 	%f120, %f117;
	mov.f32 	%f121, %f116;
	mov.f32 	%f122, %f54;
	mov.f32 	%f123, %f115;
	mov.f32 	%f124, %f114;
	mov.f32 	%f125, %f113;
	mov.f32 	%f126, %f112;
	mov.f32 	%f127, %f111;
	@%p40 bra 	$L__BB0_54;
	st.shared.f32 	[%r1+24], %f115;
	st.shared.f32 	[%r1+20], %f54;
	setp.geu.f32 	%p41, %f54, %f114;
	mov.f32 	%f119, %f118;
	mov.f32 	%f120, %f117;
	mov.f32 	%f121, %f116;
	mov.f32 	%f122, %f115;
	mov.f32 	%f123, %f54;
	mov.f32 	%f124, %f114;
	mov.f32 	%f125, %f113;
	mov.f32 	%f126, %f112;
	mov.f32 	%f127, %f111;
	@%p41 bra 	$L__BB0_54;
	st.shared.f32 	[%r1+20], %f114;
	st.shared.f32 	[%r1+16], %f54;
	setp.geu.f32 	%p42, %f54, %f113;
	mov.f32 	%f119, %f118;
	mov.f32 	%f120, %f117;
	mov.f32 	%f121, %f116;
	mov.f32 	%f122, %f115;
	mov.f32 	%f123, %f114;
	mov.f32 	%f124, %f54;
	mov.f32 	%f125, %f113;
	mov.f32 	%f126, %f112;
	mov.f32 	%f127, %f111;
	@%p42 bra 	$L__BB0_54;
	st.shared.f32 	[%r1+16], %f113;
	st.shared.f32 	[%r1+12], %f54;
	setp.geu.f32 	%p43, %f54, %f112;
	mov.f32 	%f119, %f118;
	mov.f32 	%f120, %f117;
	mov.f32 	%f121, %f116;
	mov.f32 	%f122, %f115;
	mov.f32 	%f123, %f114;
	mov.f32 	%f124, %f113;
	mov.f32 	%f125, %f54;
	mov.f32 	%f126, %f112;
	mov.f32 	%f127, %f111;
	@%p43 bra 	$L__BB0_54;
	st.shared.f32 	[%r1+12], %f112;
	st.shared.f32 	[%r1+8], %f54;
	setp.geu.f32 	%p44, %f54, %f111;
	mov.f32 	%f119, %f118;
	mov.f32 	%f120, %f117;
	mov.f32 	%f121, %f116;
	mov.f32 	%f122, %f115;
	mov.f32 	%f123, %f114;
	mov.f32 	%f124, %f113;
	mov.f32 	%f125, %f112;
	mov.f32 	%f126, %f54;
	mov.f32 	%f127, %f111;
	@%p44 bra 	$L__BB0_54;
	st.shared.f32 	[%r1+8], %f111;
	st.shared.f32 	[%r1+4], %f54;
	setp.geu.f32 	%p45, %f54, %f128;
	mov.f32 	%f119, %f118;
	mov.f32 	%f120, %f117;
	mov.f32 	%f121, %f116;
	mov.f32 	%f122, %f115;
	mov.f32 	%f123, %f114;
	mov.f32 	%f124, %f113;
	mov.f32 	%f125, %f112;
	mov.f32 	%f126, %f111;
	mov.f32 	%f127, %f54;
	@%p45 bra 	$L__BB0_54;
	st.shared.f32 	[%r1+4], %f128;
	st.shared.f32 	[%r1], %f54;
	mov.f32 	%f119, %f118;
	mov.f32 	%f120, %f117;
	mov.f32 	%f121, %f116;
	mov.f32 	%f122, %f115;
	mov.f32 	%f123, %f114;
	mov.f32 	%f124, %f113;
	mov.f32 	%f125, %f112;
	mov.f32 	%f126, %f111;
	mov.f32 	%f127, %f128;
	mov.f32 	%f128, %f54;
$L__BB0_54:
	st.global.f32 	[%rd1], %f128;
	st.global.f32 	[%rd1+4], %f127;
	st.global.f32 	[%rd1+8], %f126;
	st.global.f32 	[%rd1+12], %f125;
	st.global.f32 	[%rd1+16], %f124;
	st.global.f32 	[%rd1+20], %f123;
	st.global.f32 	[%rd1+24], %f122;
	st.global.f32 	[%rd1+28], %f121;
	st.global.f32 	[%rd1+32], %f120;
	st.global.f32 	[%rd1+36], %f119;
	bar.sync 	0;
	ret;

}
	// .globl	_Z12kernel_mergePfS_i
.visible .entry _Z12kernel_mergePfS_i(
	.param .u64 .ptr .align 1 _Z12kernel_mergePfS_i_param_0,
	.param .u64 .ptr .align 1 _Z12kernel_mergePfS_i_param_1,
	.param .u32 _Z12kernel_mergePfS_i_param_2
)
{
	.reg .pred 	%p<27>;
	.reg .b32 	%r<7>;
	.reg .b32 	%f<26>;
	.reg .b64 	%rd<160>;

	ld.param.u64 	%rd77, [_Z12kernel_mergePfS_i_param_0];
	ld.param.u64 	%rd78, [_Z12kernel_mergePfS_i_param_1];
	ld.param.u32 	%r1, [_Z12kernel_mergePfS_i_param_2];
	cvta.to.global.u64 	%rd1, %rd78;
	cvta.to.global.u64 	%rd2, %rd77;
	mov.u32 	%r2, %tid.x;
	mov.u32 	%r3, %ctaid.x;
	mov.u32 	%r4, %ntid.x;
	mad.lo.s32 	%r5, %r3, %r4, %r2;
	cvt.u64.u32 	%rd3, %r5;
	cvt.s64.s32 	%rd4, %r1;
	mul.lo.s64 	%rd79, %rd3, %rd4;
	shl.b64 	%rd158, %rd79, 1;
	shl.b32 	%r6, %r1, 1;
	cvt.s64.s32 	%rd80, %r6;
	add.s64 	%rd81, %rd158, %rd80;
	min.s64 	%rd6, %rd81, 100000000;
	add.s64 	%rd7, %rd158, %rd4;
	setp.lt.s64 	%p1, %rd6, %rd7;
	setp.ge.s64 	%p2, %rd158, %rd6;
	or.pred  	%p3, %p1, %p2;
	@%p3 bra 	$L__BB1_48;
	sub.s64 	%rd82, %rd6, %rd158;
	and.b64  	%rd135, %rd82, 2;
	setp.eq.s64 	%p4, %rd135, 0;
	mov.u64 	%rd147, %rd158;
	@%p4 bra 	$L__BB1_4;
	mul.lo.s64 	%rd83, %rd4, %rd3;
	shl.b64 	%rd84, %rd83, 3;
	add.s64 	%rd133, %rd1, %rd84;
	add.s64 	%rd132, %rd2, %rd84;
	add.s64 	%rd147, %rd158, %rd135;
	mov.u64 	%rd131, %rd135;
$L__BB1_3:
	.pragma "nounroll";
	ld.global.f32 	%f11, [%rd132];
	st.global.f32 	[%rd133], %f11;
	add.s64 	%rd133, %rd133, 4;
	add.s64 	%rd132, %rd132, 4;
	add.s64 	%rd131, %rd131, -1;
	setp.ne.s64 	%p5, %rd131, 0;
	@%p5 bra 	$L__BB1_3;
$L__BB1_4:
	sub.s64 	%rd19, %rd158, %rd6;
	setp.gt.u64 	%p6, %rd19, -4;
	@%p6 bra 	$L__BB1_7;
	shl.b64 	%rd85, %rd147, 2;
	add.s64 	%rd86, %rd85, 8;
	add.s64 	%rd146, %rd2, %rd86;
	add.s64 	%rd145, %rd1, %rd86;
$L__BB1_6:
	ld.global.f32 	%f12, [%rd146+-8];
	st.global.f32 	[%rd145+-8], %f12;
	ld.global.f32 	%f13, [%rd146+-4];
	st.global.f32 	[%rd145+-4], %f13;
	ld.global.f32 	%f14, [%rd146];
	st.global.f32 	[%rd145], %f14;
	ld.global.f32 	%f15, [%rd146+4];
	st.global.f32 	[%rd145+4], %f15;
	add.s64 	%rd147, %rd147, 4;
	add.s64 	%rd146, %rd146, 16;
	add.s64 	%rd145, %rd145, 16;
	setp.lt.s64 	%p7, %rd147, %rd6;
	@%p7 bra 	$L__BB1_6;
$L__BB1_7:
	setp.eq.s64 	%p8, %rd135, 0;
	mov.u64 	%rd159, %rd7;
	mov.u64 	%rd144, %rd158;
	@%p8 bra 	$L__BB1_17;
	mul.lo.s64 	%rd87, %rd4, %rd3;
	shl.b64 	%rd88, %rd87, 3;
	add.s64 	%rd136, %rd2, %rd88;
	mov.u64 	%rd159, %rd7;
	mov.u64 	%rd144, %rd158;
$L__BB1_9:
	.pragma "nounroll";
	setp.lt.s64 	%p9, %rd158, %rd7;
	@%p9 bra 	$L__BB1_11;
	shl.b64 	%rd89, %rd159, 2;
	add.s64 	%rd90, %rd1, %rd89;
	ld.global.f32 	%f16, [%rd90];
	st.global.f32 	[%rd136], %f16;
	add.s64 	%rd159, %rd159, 1;
	bra.uni 	$L__BB1_16;
$L__BB1_11:
	setp.lt.s64 	%p10, %rd159, %rd6;
	@%p10 bra 	$L__BB1_13;
	shl.b64 	%rd91, %rd158, 2;
	add.s64 	%rd92, %rd1, %rd91;
	ld.global.f32 	%f17, [%rd92];
	st.global.f32 	[%rd136], %f17;
	add.s64 	%rd158, %rd158, 1;
	bra.uni 	$L__BB1_16;
$L__BB1_13:
	shl.b64 	%rd93, %rd159, 2;
	add.s64 	%rd94, %rd1, %rd93;
	ld.global.f32 	%f1, [%rd94];
	shl.b64 	%rd95, %rd158, 2;
	add.s64 	%rd96, %rd1, %rd95;
	ld.global.f32 	%f2, [%rd96];
	setp.lt.f32 	%p11, %f1, %f2;
	@%p11 bra 	$L__BB1_15;
	st.global.f32 	[%rd136], %f2;
	add.s64 	%rd158, %rd158, 1;
	bra.uni 	$L__BB1_16;
$L__BB1_15:
	st.global.f32 	[%rd136], %f1;
	add.s64 	%rd159, %rd159, 1;
$L__BB1_16:
	add.s64 	%rd144, %rd144, 1;
	add.s64 	%rd136, %rd136, 4;
	add.s64 	%rd135, %rd135, -1;
	setp.ne.s64 	%p12, %rd135, 0;
	@%p12 bra 	$L__BB1_9;
$L__BB1_17:
	setp.gt.u64 	%p13, %rd19, -4;
	@%p13 bra 	$L__BB1_48;
	shl.b64 	%rd97, %rd144, 2;
	add.s64 	%rd98, %rd97, %rd2;
	add.s64 	%rd148, %rd98, 8;
$L__BB1_19:
	setp.lt.s64 	%p14, %rd158, %rd7;
	@%p14 bra 	$L__BB1_21;
	shl.b64 	%rd99, %rd159, 2;
	add.s64 	%rd100, %rd1, %rd99;
	ld.global.f32 	%f18, [%rd100];
	st.global.f32 	[%rd148+-8], %f18;
	add.s64 	%rd159, %rd159, 1;
	bra.uni 	$L__BB1_26;
$L__BB1_21:
	setp.lt.s64 	%p15, %rd159, %rd6;
	@%p15 bra 	$L__BB1_23;
	shl.b64 	%rd101, %rd158, 2;
	add.s64 	%rd102, %rd1, %rd101;
	ld.global.f32 	%f19, [%rd102];
	st.global.f32 	[%rd148+-8], %f19;
	add.s64 	%rd158, %rd158, 1;
	bra.uni 	$L__BB1_26;
$L__BB1_23:
	shl.b64 	%rd103, %rd159, 2;
	add.s64 	%rd104, %rd1, %rd103;
	ld.global.f32 	%f3, [%rd104];
	shl.b64 	%rd105, %rd158, 2;
	add.s64 	%rd106, %rd1, %rd105;
	ld.global.f32 	%f4, [%rd106];
	setp.geu.f32 	%p16, %f3, %f4;
	@%p16 bra 	$L__BB1_25;
	st.global.f32 	[%rd148+-8], %f3;
	add.s64 	%rd159, %rd159, 1;
	bra.uni 	$L__BB1_26;
$L__BB1_25:
	st.global.f32 	[%rd148+-8], %f4;
	add.s64 	%rd158, %rd158, 1;
$L__BB1_26:
	setp.lt.s64 	%p17, %rd158, %rd7;
	@%p17 bra 	$L__BB1_28;
	shl.b64 	%rd107, %rd159, 2;
	add.s64 	%rd108, %rd1, %rd107;
	ld.global.f32 	%f20, [%rd108];
	st.global.f32 	[%rd148+-4], %f20;
	add.s64 	%rd159, %rd159, 1;
	bra.uni 	$L__BB1_33;
$L__BB1_28:
	setp.lt.s64 	%p18, %rd159, %rd6;
	@%p18 bra 	$L__BB1_30;
	shl.b64 	%rd109, %rd158, 2;
	add.s64 	%rd110, %rd1, %rd109;
	ld.global.f32 	%f21, [%rd110];
	st.global.f32 	[%rd148+-4], %f21;
	add.s64 	%rd158, %rd158, 1;
	bra.uni 	$L__BB1_33;
$L__BB1_30:
	shl.b64 	%rd111, %rd159, 2;
	add.s64 	%rd112, %rd1, %rd111;
	ld.global.f32 	%f5, [%rd112];
	shl.b64 	%rd113, %rd158, 2;
	add.s64 	%rd114, %rd1, %rd113;
	ld.global.f32 	%f6, [%rd114];
	setp.lt.f32 	%p19, %f5, %f6;
	@%p19 bra 	$L__BB1_32;
	st.global.f32 	[%rd148+-4], %f6;
	add.s64 	%rd158, %rd158, 1;
	bra.uni 	$L__BB1_33;
$L__BB1_32:
	st.global.f32 	[%rd148+-4], %f5;
	add.s64 	%rd159, %rd159, 1;
$L__BB1_33:
	setp.lt.s64 	%p20, %rd158, %rd7;
	@%p20 bra 	$L__BB1_35;
	shl.b64 	%rd115, %rd159, 2;
	add.s64 	%rd116, %rd1, %rd115;
	ld.global.f32 	%f22, [%rd116];
	st.global.f32 	[%rd148], %f22;
	add.s64 	%rd159, %rd159, 1;
	bra.uni 	$L__BB1_40;
$L__BB1_35:
	setp.lt.s64 	%p21, %rd159, %rd6;
	@%p21 bra 	$L__BB1_37;
	shl.b64 	%rd117, %rd158, 2;
	add.s64 	%rd118, %rd1, %rd117;
	ld.global.f32 	%f23, [%rd118];
	st.global.f32 	[%rd148], %f23;
	add.s64 	%rd158, %rd158, 1;
	bra.uni 	$L__BB1_40;
$L__BB1_37:
	shl.b64 	%rd119, %rd159, 2;
	add.s64 	%rd120, %rd1, %rd119;
	ld.global.f32 	%f7, [%rd120];
	shl.b64 	%rd121, %rd158, 2;
	add.s64 	%rd122, %rd1, %rd121;
	ld.global.f32 	%f8, [%rd122];
	setp.lt.f32 	%p22, %f7, %f8;
	@%p22 bra 	$L__BB1_39;
	st.global.f32 	[%rd148], %f8;
	add.s64 	%rd158, %rd158, 1;
	bra.uni 	$L__BB1_40;
$L__BB1_39:
	st.global.f32 	[%rd148], %f7;
	add.s64 	%rd159, %rd159, 1;
$L__BB1_40:
	setp.lt.s64 	%p23, %rd158, %rd7;
	@%p23 bra 	$L__BB1_42;
	shl.b64 	%rd123, %rd159, 2;
	add.s64 	%rd124, %rd1, %rd123;
	ld.global.f32 	%f24, [%rd124];
	st.global.f32 	[%rd148+4], %f24;
	add.s64 	%rd159, %rd159, 1;
	bra.uni 	$L__BB1_47;
$L__BB1_42:
	setp.lt.s64 	%p24, %rd159, %rd6;
	@%p24 bra 	$L__BB1_44;
	shl.b64 	%rd125, %rd158, 2;
	add.s64 	%rd126, %rd1, %rd125;
	ld.global.f32 	%f25, [%rd126];
	st.global.f32 	[%rd148+4], %f25;
	add.s64 	%rd158, %rd158, 1;
	bra.uni 	$L__BB1_47;
$L__BB1_44:
	shl.b64 	%rd127, %rd159, 2;
	add.s64 	%rd128, %rd1, %rd127;
	ld.global.f32 	%f9, [%rd128];
	shl.b64 	%rd129, %rd158, 2;
	add.s64 	%rd130, %rd1, %rd129;
	ld.global.f32 	%f10, [%rd130];
	setp.lt.f32 	%p25, %f9, %f10;
	@%p25 bra 	$L__BB1_46;
	st.global.f32 	[%rd148+4], %f10;
	add.s64 	%rd158, %rd158, 1;
	bra.uni 	$L__BB1_47;
$L__BB1_46:
	st.global.f32 	[%rd148+4], %f9;
	add.s64 	%rd159, %rd159, 1;
$L__BB1_47:
	add.s64 	%rd144, %rd144, 4;
	add.s64 	%rd148, %rd148, 16;
	setp.lt.s64 	%p26, %rd144, %rd6;
	@%p26 bra 	$L__BB1_19;
$L__BB1_48:
	ret;

}
	// .globl	_Z15kernel_merge_n2Pfi
.visible .entry _Z15kernel_merge_n2Pfi(
	.param .u64 .ptr .align 1 _Z15kernel_merge_n2Pfi_param_0,
	.param .u32 _Z15kernel_merge_n2Pfi_param_1
)
{
	.reg .pred 	%p<11>;
	.reg .b32 	%r<7>;
	.reg .b32 	%f<6>;
	.reg .b64 	%rd<42>;

	ld.param.u64 	%rd21, [_Z15kernel_merge_n2Pfi_param_0];
	ld.param.u32 	%r1, [_Z15kernel_merge_n2Pfi_param_1];
	cvta.to.global.u64 	%rd1, %rd21;
	mov.u32 	%r2, %tid.x;
	mov.u32 	%r3, %ctaid.x;
	mov.u32 	%r4, %ntid.x;
	mad.lo.s32 	%r5, %r3, %r4, %r2;
	cvt.u64.u32 	%rd22, %r5;
	cvt.s64.s32 	%rd23, %r1;
	mul.lo.s64 	%rd24, %rd22, %rd23;
	shl.b64 	%rd36, %rd24, 1;
	shl.b32 	%r6, %r1, 1;
	cvt.s64.s32 	%rd25, %r6;
	add.s64 	%rd26, %rd36, %rd25;
	min.s64 	%rd3, %rd26, 100000000;
	add.s64 	%rd41, %rd36, %rd23;
	setp.le.s64 	%p1, %rd3, %rd41;
	@%p1 bra 	$L__BB2_9;
	shl.b64 	%rd27, %rd41, 2;
	add.s64 	%rd28, %rd1, %rd27;
	ld.global.f32 	%f2, [%rd28+-4];
	shl.b64 	%rd29, %rd3, 2;
	add.s64 	%rd30, %rd1, %rd29;
	ld.global.f32 	%f3, [%rd30+-4];
	setp.lt.f32 	%p2, %f2, %f3;
	setp.lt.s32 	%p3, %r1, 1;
	or.pred  	%p4, %p2, %p3;
	@%p4 bra 	$L__BB2_9;
	add.s64 	%rd5, %rd1, -4;
	add.s64 	%rd40, %rd41, -1;
$L__BB2_3:
	shl.b64 	%rd31, %rd36, 2;
	add.s64 	%rd10, %rd1, %rd31;
	ld.global.f32 	%f4, [%rd10];
	shl.b64 	%rd32, %rd41, 2;
	add.s64 	%rd33, %rd1, %rd32;
	ld.global.f32 	%f1, [%rd33];
	setp.lt.f32 	%p5, %f4, %f1;
	@%p5 bra 	$L__BB2_8;
	setp.le.s64 	%p6, %rd41, %rd36;
	@%p6 bra 	$L__BB2_7;
	add.s64 	%rd38, %rd5, %rd32;
	mov.u64 	%rd39, %rd41;
$L__BB2_6:
	add.s64 	%rd39, %rd39, -1;
	ld.global.f32 	%f5, [%rd38];
	st.global.f32 	[%rd38+4], %f5;
	st.global.f32 	[%rd38], %f1;
	add.s64 	%rd38, %rd38, -4;
	setp.gt.s64 	%p7, %rd39, %rd36;
	@%p7 bra 	$L__BB2_6;
$L__BB2_7:
	st.global.f32 	[%rd10], %f1;
	add.s64 	%rd41, %rd41, 1;
	add.s64 	%rd40, %rd40, 1;
$L__BB2_8:
	add.s64 	%rd20, %rd36, 1;
	setp.lt.s64 	%p8, %rd36, %rd40;
	setp.lt.s64 	%p9, %rd41, %rd3;
	and.pred  	%p10, %p8, %p9;
	mov.u64 	%rd36, %rd20;
	@%p10 bra 	$L__BB2_3;
$L__BB2_9:
	ret;

}


// ===== COMPILED SASS (sm_100) =====

	.target	sm_100

	.elftype	@"ET_EXEC"


//--------------------- .note.nv.tkinfo           --------------------------
	.section	.note.nv.tkinfo,"",@"SHT_NOTE"
	.sectionflags	@"SHF_NOTE_NV_TKINFO"
	.tkinfo
        /*0018*/ 	.word	0x00000002
        /*0030*/ 	.string	""
        /*0030*/ 	.string	"ptxas"
        /*0030*/ 	.string	"Cuda compilation tools, release 13.0, V13.0.88"
        /*0030*/ 	.string	"Build cuda_13.0.r13.0/compiler.36424714_0"
        /*0030*/ 	.string	"-arch sm_100 -m 64 "



//--------------------- .note.nv.cuinfo           --------------------------
	.section	.note.nv.cuinfo,"",@"SHT_NOTE"
	.sectionflags	@"SHF_NOTE_NV_CUINFO"
        /*0018*/ 	.short	0x0002
        /*001a*/ 	.short	0x0064
        /*001c*/ 	.short	0x0082
	.zero		2


//--------------------- .nv.info                  --------------------------
	.section	.nv.info,"",@"SHT_CUDA_INFO"
	.align	4


	//----- nvinfo : EIATTR_REGCOUNT
	.align		4
        /*0000*/ 	.byte	0x04, 0x2f
        /*0002*/ 	.short	(.L_1 - .L_0)
	.align		4
.L_0:
        /*0004*/ 	.word	index@(_Z11kernel_sortPf)
        /*0008*/ 	.word	0x00000020


	//----- nvinfo : EIATTR_FRAME_SIZE
	.align		4
.L_1:
        /*000c*/ 	.byte	0x04, 0x11
        /*000e*/ 	.short	(.L_3 - .L_2)
	.align		4
.L_2:
        /*0010*/ 	.word	index@(_Z11kernel_sortPf)
        /*0014*/ 	.word	0x00000000


	//----- nvinfo : EIATTR_REGCOUNT
	.align		4
.L_3:
        /*0018*/ 	.byte	0x04, 0x2f
        /*001a*/ 	.short	(.L_5 - .L_4)
	.align		4
.L_4:
        /*001c*/ 	.word	index@(_Z12kernel_mergePfS_i)
        /*0020*/ 	.word	0x00000020


	//----- nvinfo : EIATTR_FRAME_SIZE
	.align		4
.L_5:
        /*0024*/ 	.byte	0x04, 0x11
        /*0026*/ 	.short	(.L_7 - .L_6)
	.align		4
.L_6:
        /*0028*/ 	.word	index@(_Z12kernel_mergePfS_i)
        /*002c*/ 	.word	0x00000000


	//----- nvinfo : EIATTR_REGCOUNT
	.align		4
.L_7:
        /*0030*/ 	.byte	0x04, 0x2f
        /*0032*/ 	.short	(.L_9 - .L_8)
	.align		4
.L_8:
        /*0034*/ 	.word	index@(_Z15kernel_merge_n2Pfi)
        /*0038*/ 	.word	0x0000001c


	//----- nvinfo : EIATTR_FRAME_SIZE
	.align		4
.L_9:
        /*003c*/ 	.byte	0x04, 0x11
        /*003e*/ 	.short	(.L_11 - .L_10)
	.align		4
.L_10:
        /*0040*/ 	.word	index@(_Z15kernel_merge_n2Pfi)
        /*0044*/ 	.word	0x00000000


	//----- nvinfo : EIATTR_MIN_STACK_SIZE
	.align		4
.L_11:
        /*0048*/ 	.byte	0x04, 0x12
        /*004a*/ 	.short	(.L_13 - .L_12)
	.align		4
.L_12:
        /*004c*/ 	.word	index@(_Z15kernel_merge_n2Pfi)
        /*0050*/ 	.word	0x00000000


	//----- nvinfo : EIATTR_MIN_STACK_SIZE
	.align		4
.L_13:
        /*0054*/ 	.byte	0x04, 0x12
        /*0056*/ 	.short	(.L_15 - .L_14)
	.align		4
.L_14:
        /*0058*/ 	.word	index@(_Z12kernel_mergePfS_i)
        /*005c*/ 	.word	0x00000000


	//----- nvinfo : EIATTR_MIN_STACK_SIZE
	.align		4
.L_15:
        /*0060*/ 	.byte	0x04, 0x12
        /*0062*/ 	.short	(.L_17 - .L_16)
	.align		4
.L_16:
        /*0064*/ 	.word	index@(_Z11kernel_sortPf)
        /*0068*/ 	.word	0x00000000
.L_17:


//--------------------- .nv.compat                --------------------------
	.section	.nv.compat,"",@"SHT_CUDA_COMPAT_INFO"
	.align	4
        /*0000*/ 	.byte	0x02, 0x09, 0x00, 0x00, 0x02, 0x02, 0x01, 0x00, 0x02, 0x05, 0x05, 0x00, 0x03, 0x07, 0x01, 0x01
        /*0010*/ 	.byte	0x02, 0x03, 0x00, 0x00, 0x02, 0x06, 0x01, 0x00, 0x04, 0x0b, 0x08, 0x00, 0x09, 0x00, 0x00, 0x00
        /*0020*/ 	.byte	0x00, 0x00, 0x00, 0x00


//--------------------- .nv.info._Z15kernel_merge_n2Pfi --------------------------
	.section	.nv.info._Z15kernel_merge_n2Pfi,"",@"SHT_CUDA_INFO"
	.sectionflags	@""
	.align	4


	//----- nvinfo : EIATTR_CUDA_API_VERSION
	.align		4
        /*0000*/ 	.byte	0x04, 0x37
        /*0002*/ 	.short	(.L_19 - .L_18)
.L_18:
        /*0004*/ 	.word	0x00000082


	//----- nvinfo : EIATTR_KPARAM_INFO
	.align		4
.L_19:
        /*0008*/ 	.byte	0x04, 0x17
        /*000a*/ 	.short	(.L_21 - .L_20)
.L_20:
        /*000c*/ 	.word	0x00000000
        /*0010*/ 	.short	0x0001
        /*0012*/ 	.short	0x0008
        /*0014*/ 	.byte	0x00, 0xf0, 0x11, 0x00


	//----- nvinfo : EIATTR_KPARAM_INFO
	.align		4
.L_21:
        /*0018*/ 	.byte	0x04, 0x17
        /*001a*/ 	.short	(.L_23 - .L_22)
.L_22:
        /*001c*/ 	.word	0x00000000
        /*0020*/ 	.short	0x0000
        /*0022*/ 	.short	0x0000
        /*0024*/ 	.byte	0x00, 0xf5, 0x21, 0x00


	//----- nvinfo : EIATTR_SPARSE_MMA_MASK
	.align		4
.L_23:
        /*0028*/ 	.byte	0x03, 0x50
        /*002a*/ 	.short	0x0000


	//----- nvinfo : EIATTR_MAXREG_COUNT
	.align		4
        /*002c*/ 	.byte	0x03, 0x1b
        /*002e*/ 	.short	0x00ff


	//----- nvinfo : EIATTR_MERCURY_ISA_VERSION
	.align		4
        /*0030*/ 	.byte	0x03, 0x5f
        /*0032*/ 	.short	0x0101


	//----- nvinfo : EIATTR_VRC_CTA_INIT_COUNT
	.align		4
        /*0034*/ 	.byte	0x02, 0x4a
	.zero		1
	.zero		1


	//----- nvinfo : EIATTR_EXIT_INSTR_OFFSETS
	.align		4
        /*0038*/ 	.byte	0x04, 0x1c
        /*003a*/ 	.short	(.L_25 - .L_24)


	//   ....[0]....
.L_24:
        /*003c*/ 	.word	0x00000160


	//   ....[1]....
        /*0040*/ 	.word	0x00000210


	//   ....[2]....
        /*0044*/ 	.word	0x000007d0


	//----- nvinfo : EIATTR_CRS_STACK_SIZE
	.align		4
.L_25:
        /*0048*/ 	.byte	0x04, 0x1e
        /*004a*/ 	.short	(.L_27 - .L_26)
.L_26:
        /*004c*/ 	.word	0x00000000


	//----- nvinfo : EIATTR_CBANK_PARAM_SIZE
	.align		4
.L_27:
        /*0050*/ 	.byte	0x03, 0x19
        /*0052*/ 	.short	0x000c


	//----- nvinfo : EIATTR_PARAM_CBANK
	.align		4
        /*0054*/ 	.byte	0x04, 0x0a
        /*0056*/ 	.short	(.L_29 - .L_28)
	.align		4
.L_28:
        /*0058*/ 	.word	index@(.nv.constant0._Z15kernel_merge_n2Pfi)
        /*005c*/ 	.short	0x0380
        /*005e*/ 	.short	0x000c


	//----- nvinfo : EIATTR_SW_WAR
	.align		4
.L_29:
        /*0060*/ 	.byte	0x04, 0x36
        /*0062*/ 	.short	(.L_31 - .L_30)
.L_30:
        /*0064*/ 	.word	0x00000008
.L_31:


//--------------------- .nv.info._Z12kernel_mergePfS_i --------------------------
	.section	.nv.info._Z12kernel_mergePfS_i,"",@"SHT_CUDA_INFO"
	.sectionflags	@""
	.align	4


	//----- nvinfo : EIATTR_CUDA_API_VERSION
	.align		4
        /*0000*/ 	.byte	0x04, 0x37
        /*0002*/ 	.short	(.L_33 - .L_32)
.L_32:
        /*0004*/ 	.word	0x00000082


	//----- nvinfo : EIATTR_KPARAM_INFO
	.align		4
.L_33:
        /*0008*/ 	.byte	0x04, 0x17
        /*000a*/ 	.short	(.L_35 - .L_34)
.L_34:
        /*000c*/ 	.word	0x00000000
        /*0010*/ 	.short	0x0002
        /*0012*/ 	.short	0x0010
        /*0014*/ 	.byte	0x00, 0xf0, 0x11, 0x00


	//----- nvinfo : EIATTR_KPARAM_INFO
	.align		4
.L_35:
        /*0018*/ 	.byte	0x04, 0x17
        /*001a*/ 	.short	(.L_37 - .L_36)
.L_36:
        /*001c*/ 	.word	0x00000000
        /*0020*/ 	.short	0x0001
        /*0022*/ 	.short	0x0008
        /*0024*/ 	.byte	0x00, 0xf5, 0x21, 0x00


	//----- nvinfo : EIATTR_KPARAM_INFO
	.align		4
.L_37:
        /*0028*/ 	.byte	0x04, 0x17
        /*002a*/ 	.short	(.L_39 - .L_38)
.L_38:
        /*002c*/ 	.word	0x00000000
        /*0030*/ 	.short	0x0000
        /*0032*/ 	.short	0x0000
        /*0034*/ 	.byte	0x00, 0xf5, 0x21, 0x00


	//----- nvinfo : EIATTR_SPARSE_MMA_MASK
	.align		4
.L_39:
        /*0038*/ 	.byte	0x03, 0x50
        /*003a*/ 	.short	0x0000


	//----- nvinfo : EIATTR_MAXREG_COUNT
	.align		4
        /*003c*/ 	.byte	0x03, 0x1b
        /*003e*/ 	.short	0x00ff


	//----- nvinfo : EIATTR_MERCURY_ISA_VERSION
	.align		4
        /*0040*/ 	.byte	0x03, 0x5f
        /*0042*/ 	.short	0x0101


	//----- nvinfo : EIATTR_VRC_CTA_INIT_COUNT
	.align		4
        /*0044*/ 	.byte	0x02, 0x4a
	.zero		1
	.zero		1


	//----- nvinfo : EIATTR_EXIT_INSTR_OFFSETS
	.align		4
        /*0048*/ 	.byte	0x04, 0x1c
        /*004a*/ 	.short	(.L_41 - .L_40)


	//   ....[0]....
.L_40:
        /*004c*/ 	.word	0x00000180


	//   ....[1]....
        /*0050*/ 	.word	0x00000f70


	//   ....[2]....
        /*0054*/ 	.word	0x00001970


	//----- nvinfo : EIATTR_CRS_STACK_SIZE
	.align		4
.L_41:
        /*0058*/ 	.byte	0x04, 0x1e
        /*005a*/ 	.short	(.L_43 - .L_42)
.L_42:
        /*005c*/ 	.word	0x00000000


	//----- nvinfo : EIATTR_CBANK_PARAM_SIZE
	.align		4
.L_43:
        /*0060*/ 	.byte	0x03, 0x19
        /*0062*/ 	.short	0x0014


	//----- nvinfo : EIATTR_PARAM_CBANK
	.align		4
        /*0064*/ 	.byte	0x04, 0x0a
        /*0066*/ 	.short	(.L_45 - .L_44)
	.align		4
.L_44:
        /*0068*/ 	.word	index@(.nv.constant0._Z12kernel_mergePfS_i)
        /*006c*/ 	.short	0x0380
        /*006e*/ 	.short	0x0014


	//----- nvinfo : EIATTR_SW_WAR
	.align		4
.L_45:
        /*0070*/ 	.byte	0x04, 0x36
        /*0072*/ 	.short	(.L_47 - .L_46)
.L_46:
        /*0074*/ 	.word	0x00000008
.L_47:


//--------------------- .nv.info._Z11kernel_sortPf --------------------------
	.section	.nv.info._Z11kernel_sortPf,"",@"SHT_CUDA_INFO"
	.sectionflags	@""
	.align	4


	//----- nvinfo : EIATTR_CUDA_API_VERSION
	.align		4
        /*0000*/ 	.byte	0x04, 0x37
        /*0002*/ 	.short	(.L_49 - .L_48)
.L_48:
        /*0004*/ 	.word	0x00000082


	//----- nvinfo : EIATTR_KPARAM_INFO
	.align		4
.L_49:
        /*0008*/ 	.byte	0x04, 0x17
        /*000a*/ 	.short	(.L_51 - .L_50)
.L_50:
        /*000c*/ 	.word	0x00000000
        /*0010*/ 	.short	0x0000
        /*0012*/ 	.short	0x0000
        /*0014*/ 	.byte	0x00, 0xf5, 0x21, 0x00


	//----- nvinfo : EIATTR_SPARSE_MMA_MASK
	.align		4
.L_51:
        /*0018*/ 	.byte	0x03, 0x50
        /*001a*/ 	.short	0x0000


	//----- nvinfo : EIATTR_MAXREG_COUNT
	.align		4
        /*001c*/ 	.byte	0x03, 0x1b
        /*001e*/ 	.short	0x00ff


	//----- nvinfo : EIATTR_NUM_BARRIERS
	.align		4
        /*0020*/ 	.byte	0x02, 0x4c
        /*0022*/ 	.byte	0x01
	.zero		1


	//----- nvinfo : EIATTR_MERCURY_ISA_VERSION
	.align		4
        /*0024*/ 	.byte	0x03, 0x5f
        /*0026*/ 	.short	0x0101


	//----- nvinfo : EIATTR_VRC_CTA_INIT_COUNT
	.align		4
        /*0028*/ 	.byte	0x02, 0x4a
	.zero		1
	.zero		1


	//----- nvinfo : EIATTR_EXIT_INSTR_OFFSETS
	.align		4
        /*002c*/ 	.byte	0x04, 0x1c
        /*002e*/ 	.short	(.L_53 - .L_52)


	//   ....[0]....
.L_52:
        /*0030*/ 	.word	0x00001730


	//----- nvinfo : EIATTR_CRS_STACK_SIZE
	.align		4
.L_53:
        /*0034*/ 	.byte	0x04, 0x1e
        /*0036*/ 	.short	(.L_55 - .L_54)
.L_54:
        /*0038*/ 	.word	0x00000000


	//----- nvinfo : EIATTR_CBANK_PARAM_SIZE
	.align		4
.L_55:
        /*003c*/ 	.byte	0x03, 0x19
        /*003e*/ 	.short	0x0008


	//----- nvinfo : EIATTR_PARAM_CBANK
	.align		4
        /*0040*/ 	.byte	0x04, 0x0a
        /*0042*/ 	.short	(.L_57 - .L_56)
	.align		4
.L_56:
        /*0044*/ 	.word	index@(.nv.constant0._Z11kernel_sortPf)
        /*0048*/ 	.short	0x0380
        /*004a*/ 	.short	0x0008


	//----- nvinfo : EIATTR_SW_WAR
	.align		4
.L_57:
        /*004c*/ 	.byte	0x04, 0x36
        /*004e*/ 	.short	(.L_59 - .L_58)
.L_58:
        /*0050*/ 	.word	0x00000008
.L_59:


//--------------------- .nv.callgraph             --------------------------
	.section	.nv.callgraph,"",@"SHT_CUDA_CALLGRAPH"
	.align	4
	.sectionentsize	8
	.align		4
        /*0000*/ 	.word	0x00000000
	.align		4
        /*0004*/ 	.word	0xffffffff
	.align		4
        /*0008*/ 	.word	0x00000000
	.align		4
        /*000c*/ 	.word	0xfffffffe
	.align		4
        /*0010*/ 	.word	0x00000000
	.align		4
        /*0014*/ 	.word	0xfffffffd
	.align		4
        /*0018*/ 	.word	0x00000000
	.align		4
        /*001c*/ 	.word	0xfffffffc


//--------------------- .text._Z15kernel_merge_n2Pfi --------------------------
	.section	.text._Z15kernel_merge_n2Pfi,"ax",@progbits
	.align	128
        .global         _Z15kernel_merge_n2Pfi
        .type           _Z15kernel_merge_n2Pfi,@function
        .size           _Z15kernel_merge_n2Pfi,(.L_x_60 - _Z15kernel_merge_n2Pfi)
        .other          _Z15kernel_merge_n2Pfi,@"STO_CUDA_ENTRY STV_DEFAULT"
_Z15kernel_merge_n2Pfi:
.text._Z15kernel_merge_n2Pfi:
[----:B------:R-:W-:Y:S01]  /*0000*/  LDC R1, c[0x0][0x37c] ;  /* 0x0000df00ff017b82 */ /* 0x000fe20000000800 */
[----:B------:R-:W0:Y:S07]  /*0010*/  S2R R5, SR_TID.X ;  /* 0x0000000000057919 */ /* 0x000e2e0000002100 */
[----:B------:R-:W0:Y:S08]  /*0020*/  S2UR UR4, SR_CTAID.X ;  /* 0x00000000000479c3 */ /* 0x000e300000002500 */
[----:B------:R-:W0:Y:S08]  /*0030*/  LDC R0, c[0x0][0x360] ;  /* 0x0000d800ff007b82 */ /* 0x000e300000000800 */
[----:B------:R-:W1:Y:S01]  /*0040*/  LDC R8, c[0x0][0x388] ;  /* 0x0000e200ff087b82 */ /* 0x000e620000000800 */
[----:B0-----:R-:W-:Y:S01]  /*0050*/  IMAD R5, R0, UR4, R5 ;  /* 0x0000000400057c24 */ /* 0x001fe2000f8e0205 */
[----:B-1----:R-:W-:-:S03]  /*0060*/  SHF.R.S32.HI R4, RZ, 0x1f, R8 ;  /* 0x0000001fff047819 */ /* 0x002fc60000011408 */
[----:B------:R-:W-:-:S04]  /*0070*/  IMAD.WIDE.U32 R2, R5, R8, RZ ;  /* 0x0000000805027225 */ /* 0x000fc800078e00ff */
[----:B------:R-:W-:Y:S02]  /*0080*/  IMAD R11, R5, R4, R3 ;  /* 0x00000004050b7224 */ /* 0x000fe400078e0203 */
[----:B------:R-:W-:Y:S02]  /*0090*/  IMAD.SHL.U32 R0, R8, 0x2, RZ ;  /* 0x0000000208007824 */ /* 0x000fe400078e00ff */
[C---:B------:R-:W-:Y:S01]  /*00a0*/  IMAD.SHL.U32 R12, R2.reuse, 0x2, RZ ;  /* 0x00000002020c7824 */ /* 0x040fe200078e00ff */
[----:B------:R-:W-:-:S04]  /*00b0*/  SHF.L.U64.HI R11, R2, 0x1, R11 ;  /* 0x00000001020b7819 */ /* 0x000fc8000001020b */
[----:B------:R-:W-:Y:S02]  /*00c0*/  IADD3 R2, P0, PT, R0, R12, RZ ;  /* 0x0000000c00027210 */ /* 0x000fe40007f1e0ff */
[----:B------:R-:W-:Y:S02]  /*00d0*/  IADD3 R9, P1, PT, R12, R8, RZ ;  /* 0x000000080c097210 */ /* 0x000fe40007f3e0ff */
[----:B------:R-:W-:Y:S02]  /*00e0*/  LEA.HI.X.SX32 R7, R0, R11, 0x1, P0 ;  /* 0x0000000b00077211 */ /* 0x000fe400000f0eff */
[----:B------:R-:W-:Y:S01]  /*00f0*/  ISETP.LT.U32.AND P0, PT, R2, 0x5f5e100, PT ;  /* 0x05f5e1000200780c */ /* 0x000fe20003f01070 */
[----:B------:R-:W-:-:S03]  /*0100*/  IMAD.X R6, R4, 0x1, R11, P1 ;  /* 0x0000000104067824 */ /* 0x000fc600008e060b */
[----:B------:R-:W-:-:S04]  /*0110*/  ISETP.LT.AND.EX P0, PT, R7, RZ, PT, P0 ;  /* 0x000000ff0700720c */ /* 0x000fc80003f01300 */
[----:B------:R-:W-:Y:S02]  /*0120*/  SEL R0, R2, 0x5f5e100, P0 ;  /* 0x05f5e10002007807 */ /* 0x000fe40000000000 */
[----:B------:R-:W-:Y:S02]  /*0130*/  SEL R7, R7, RZ, P0 ;  /* 0x000000ff07077207 */ /* 0x000fe40000000000 */
[----:B------:R-:W-:-:S04]  /*0140*/  ISETP.GT.U32.AND P0, PT, R0, R9, PT ;  /* 0x000000090000720c */ /* 0x000fc80003f04070 */
[----:B------:R-:W-:-:S13]  /*0150*/  ISETP.GT.AND.EX P0, PT, R7, R6, PT, P0 ;  /* 0x000000060700720c */ /* 0x000fda0003f04300 */
[----:B------:R-:W-:Y:S05]  /*0160*/  @!P0 EXIT ;  /* 0x000000000000894d */ /* 0x000fea0003800000 */
[----:B------:R-:W0:Y:S01]  /*0170*/  LDCU.64 UR6, c[0x0][0x380] ;  /* 0x00007000ff0677ac */ /* 0x000e220008000a00 */
[----:B------:R-:W1:Y:S01]  /*0180*/  LDCU.64 UR4, c[0x0][0x358] ;  /* 0x00006b00ff0477ac */ /* 0x000e620008000a00 */
[C---:B0-----:R-:W-:Y:S02]  /*0190*/  LEA R4, P1, R0.reuse, UR6, 0x2 ;  /* 0x0000000600047c11 */ /* 0x041fe4000f8210ff */
[C---:B------:R-:W-:Y:S02]  /*01a0*/  LEA R2, P0, R9.reuse, UR6, 0x2 ;  /* 0x0000000609027c11 */ /* 0x040fe4000f8010ff */
[----:B------:R-:W-:Y:S02]  /*01b0*/  LEA.HI.X R5, R0, UR7, R7, 0x2, P1 ;  /* 0x0000000700057c11 */ /* 0x000fe400088f1407 */
[----:B------:R-:W-:-:S04]  /*01c0*/  LEA.HI.X R3, R9, UR7, R6, 0x2, P0 ;  /* 0x0000000709037c11 */ /* 0x000fc800080f1406 */
[----:B-1----:R-:W2:Y:S04]  /*01d0*/  LDG.E R5, desc[UR4][R4.64+-0x4] ;  /* 0xfffffc0404057981 */ /* 0x002ea8000c1e1900 */
[----:B------:R-:W2:Y:S01]  /*01e0*/  LDG.E R2, desc[UR4][R2.64+-0x4] ;  /* 0xfffffc0402027981 */ /* 0x000ea2000c1e1900 */
[----:B------:R-:W-:-:S04]  /*01f0*/  ISETP.GE.AND P0, PT, R8, 0x1, PT ;  /* 0x000000010800780c */ /* 0x000fc80003f06270 */
[----:B--2---:R-:W-:-:S13]  /*0200*/  FSETP.LT.OR P0, PT, R2, R5, !P0 ;  /* 0x000000050200720b */ /* 0x004fda0004701400 */
[----:B------:R-:W-:Y:S05]  /*0210*/  @P0 EXIT ;  /* 0x000000000000094d */ /* 0x000fea0003800000 */
[----:B------:R-:W-:-:S04]  /*0220*/  IADD3 R8, P0, PT, R9, -0x1, RZ ;  /* 0xffffffff09087810 */ /* 0x000fc80007f1e0ff */
[----:B------:R-:W-:-:S09]  /*0230*/  IADD3.X R10, PT, PT, R6, -0x1, RZ, P0, !PT ;  /* 0xffffffff060a7810 */ /* 0x000fd200007fe4ff */
.L_x_7:
[----:B0-----:R-:W0:Y:S01]  /*0240*/  LDC.64 R4, c[0x0][0x380] ;  /* 0x0000e000ff047b82 */ /* 0x001e220000000a00 */
[C---:B------:R-:W-:Y:S01]  /*0250*/  IMAD.SHL.U32 R17, R9.reuse, 0x4, RZ ;  /* 0x0000000409117824 */ /* 0x040fe200078e00ff */
[----:B------:R-:W-:-:S04]  /*0260*/  SHF.L.U64.HI R18, R9, 0x2, R6 ;  /* 0x0000000209127819 */ /* 0x000fc80000010206 */
[-C--:B0-----:R-:W-:Y:S02]  /*0270*/  IADD3 R14, P1, PT, R17, R4.reuse, RZ ;  /* 0x00000004110e7210 */ /* 0x081fe40007f3e0ff */
[----:B-1----:R-:W-:-:S03]  /*0280*/  LEA R2, P0, R12, R4, 0x2 ;  /* 0x000000040c027211 */ /* 0x002fc600078010ff */
[----:B------:R-:W-:Y:S01]  /*0290*/  IMAD.X R15, R18, 0x1, R5, P1 ;  /* 0x00000001120f7824 */ /* 0x000fe200008e0605 */
[----:B------:R-:W-:-:S04]  /*02a0*/  LEA.HI.X R3, R12, R5, R11, 0x2, P0 ;  /* 0x000000050c037211 */ /* 0x000fc800000f140b */
[----:B------:R-:W2:Y:S04]  /*02b0*/  LDG.E R13, desc[UR4][R14.64] ;  /* 0x000000040e0d7981 */ /* 0x000ea8000c1e1900 */
[----:B------:R-:W2:Y:S01]  /*02c0*/  LDG.E R16, desc[UR4][R2.64] ;  /* 0x0000000402107981 */ /* 0x000ea2000c1e1900 */
[----:B------:R-:W-:Y:S01]  /*02d0*/  BSSY.RECONVERGENT B0, `(.L_x_0) ;  /* 0x0000048000007945 */ /* 0x000fe20003800200 */
[----:B--2---:R-:W-:-:S13]  /*02e0*/  FSETP.GEU.AND P0, PT, R16, R13, PT ;  /* 0x0000000d1000720b */ /* 0x004fda0003f0e000 */
[----:B------:R-:W-:Y:S05]  /*02f0*/  @!P0 BRA `(.L_x_1) ;  /* 0x0000000400148947 */ /* 0x000fea0003800000 */
[----:B------:R-:W-:Y:S01]  /*0300*/  ISETP.GT.U32.AND P0, PT, R9, R12, PT ;  /* 0x0000000c0900720c */ /* 0x000fe20003f04070 */
[----:B------:R-:W-:Y:S03]  /*0310*/  BSSY.RECONVERGENT B1, `(.L_x_2) ;  /* 0x000003e000017945 */ /* 0x000fe60003800200 */
[----:B------:R-:W-:-:S13]  /*0320*/  ISETP.GT.AND.EX P0, PT, R6, R11, PT, P0 ;  /* 0x0000000b0600720c */ /* 0x000fda0003f04300 */
[----:B------:R-:W-:Y:S05]  /*0330*/  @!P0 BRA `(.L_x_3) ;  /* 0x0000000000ec8947 */ /* 0x000fea0003800000 */
[----:B------:R-:W-:Y:S01]  /*0340*/  IADD3 R14, P0, PT, -R12, R9, RZ ;  /* 0x000000090c0e7210 */ /* 0x000fe20007f1e1ff */
[----:B------:R-:W-:Y:S01]  /*0350*/  BSSY.RECONVERGENT B2, `(.L_x_4) ;  /* 0x0000022000027945 */ /* 0x000fe20003800200 */
[----:B------:R-:W-:Y:S02]  /*0360*/  IMAD.MOV.U32 R23, RZ, RZ, R9 ;  /* 0x000000ffff177224 */ /* 0x000fe400078e0009 */
[----:B------:R-:W-:Y:S01]  /*0370*/  ISETP.GT.U32.AND P1, PT, R14, 0x3, PT ;  /* 0x000000030e00780c */ /* 0x000fe20003f24070 */
[----:B------:R-:W-:Y:S01]  /*0380*/  IMAD.X R14, R6, 0x1, ~R11, P0 ;  /* 0x00000001060e7824 */ /* 0x000fe200000e0e0b */
[----:B------:R-:W-:Y:S01]  /*0390*/  IADD3 R4, P0, P2, R17, -0x4, R4 ;  /* 0xfffffffc11047810 */ /* 0x000fe20007a1e004 */
[----:B------:R-:W-:-:S03]  /*03a0*/  IMAD.MOV.U32 R16, RZ, RZ, R6 ;  /* 0x000000ffff107224 */ /* 0x000fc600078e0006 */
[----:B------:R-:W-:Y:S02]  /*03b0*/  ISETP.GT.AND.EX P1, PT, R14, RZ, PT, P1 ;  /* 0x000000ff0e00720c */ /* 0x000fe40003f24310 */
[----:B------:R-:W-:Y:S02]  /*03c0*/  IADD3.X R5, PT, PT, R18, -0x1, R5, P0, P2 ;  /* 0xffffffff12057810 */ /* 0x000fe400007e4405 */
[----:B------:R-:W-:-:S09]  /*03d0*/  PLOP3.LUT P0, PT, PT, PT, PT, 0x80, 0x8 ;  /* 0x000000000008781c */ /* 0x000fd20003f0f070 */
[----:B------:R-:W-:Y:S05]  /*03e0*/  @!P1 BRA `(.L_x_5) ;  /* 0x0000000000609947 */ /* 0x000fea0003800000 */
[----:B------:R-:W-:Y:S02]  /*03f0*/  IADD3 R18, P1, PT, R12, 0x3, RZ ;  /* 0x000000030c127810 */ /* 0x000fe40007f3e0ff */
[----:B------:R-:W-:-:S03]  /*0400*/  PLOP3.LUT P0, PT, PT, PT, PT, 0x8, 0x80 ;  /* 0x000000000080781c */ /* 0x000fc60003f0e170 */
[----:B------:R-:W-:-:S10]  /*0410*/  IMAD.X R25, RZ, RZ, R11, P1 ;  /* 0x000000ffff197224 */ /* 0x000fd400008e060b */
.L_x_6:
[----:B------:R-:W2:Y:S04]  /*0420*/  LDG.E R15, desc[UR4][R4.64] ;  /* 0x00000004040f7981 */ /* 0x000ea8000c1e1900 */
[----:B------:R-:W3:Y:S04]  /*0430*/  LDG.E R17, desc[UR4][R4.64+-0x4] ;  /* 0xfffffc0404117981 */ /* 0x000ee8000c1e1900 */
[----:B------:R-:W4:Y:S04]  /*0440*/  LDG.E R19, desc[UR4][R4.64+-0x8] ;  /* 0xfffff80404137981 */ /* 0x000f28000c1e1900 */
[----:B------:R-:W5:Y:S01]  /*0450*/  LDG.E R21, desc[UR4][R4.64+-0xc] ;  /* 0xfffff40404157981 */ /* 0x000f62000c1e1900 */
[----:B------:R-:W-:-:S02]  /*0460*/  IADD3 R23, P1, PT, R23, -0x4, RZ ;  /* 0xfffffffc17177810 */ /* 0x000fc40007f3e0ff */
[----:B------:R-:W-:Y:S01]  /*0470*/  IADD3 R14, P2, PT, R4, -0x10, RZ ;  /* 0xfffffff0040e7810 */ /* 0x000fe20007f5e0ff */
[----:B------:R-:W-:Y:S01]  /*0480*/  STG.E desc[UR4][R4.64], R13 ;  /* 0x0000000d04007986 */ /* 0x000fe2000c101904 */
[----:B------:R-:W-:Y:S02]  /*0490*/  IADD3.X R16, PT, PT, R16, -0x1, RZ, P1, !PT ;  /* 0xffffffff10107810 */ /* 0x000fe40000ffe4ff */
[----:B------:R-:W-:Y:S01]  /*04a0*/  ISETP.GT.U32.AND P1, PT, R23, R18, PT ;  /* 0x000000121700720c */ /* 0x000fe20003f24070 */
[----:B------:R-:W-:Y:S03]  /*04b0*/  STG.E desc[UR4][R4.64+-0x4], R13 ;  /* 0xfffffc0d04007986 */ /* 0x000fe6000c101904 */
[----:B------:R-:W-:Y:S01]  /*04c0*/  ISETP.GT.AND.EX P1, PT, R16, R25, PT, P1 ;  /* 0x000000191000720c */ /* 0x000fe20003f24310 */
[----:B------:R-:W-:Y:S04]  /*04d0*/  STG.E desc[UR4][R4.64+-0x8], R13 ;  /* 0xfffff80d04007986 */ /* 0x000fe8000c101904 */
[----:B------:R-:W-:Y:S04]  /*04e0*/  STG.E desc[UR4][R4.64+-0xc], R13 ;  /* 0xfffff40d04007986 */ /* 0x000fe8000c101904 */
[----:B--2---:R0:W-:Y:S04]  /*04f0*/  STG.E desc[UR4][R4.64+0x4], R15 ;  /* 0x0000040f04007986 */ /* 0x0041e8000c101904 */
[----:B---3--:R-:W-:Y:S04]  /*0500*/  STG.E desc[UR4][R4.64], R17 ;  /* 0x0000001104007986 */ /* 0x008fe8000c101904 */
[----:B----4-:R-:W-:Y:S01]  /*0510*/  STG.E desc[UR4][R4.64+-0x4], R19 ;  /* 0xfffffc1304007986 */ /* 0x010fe2000c101904 */
[----:B0-----:R-:W-:-:S03]  /*0520*/  IADD3.X R15, PT, PT, R5, -0x1, RZ, P2, !PT ;  /* 0xffffffff050f7810 */ /* 0x001fc600017fe4ff */
[----:B-----5:R0:W-:Y:S02]  /*0530*/  STG.E desc[UR4][R4.64+-0x8], R21 ;  /* 0xfffff81504007986 */ /* 0x0201e4000c101904 */
[----:B0-----:R-:W-:Y:S02]  /*0540*/  IMAD.MOV.U32 R4, RZ, RZ, R14 ;  /* 0x000000ffff047224 */ /* 0x001fe400078e000e */
[----:B------:R-:W-:Y:S01]  /*0550*/  IMAD.MOV.U32 R5, RZ, RZ, R15 ;  /* 0x000000ffff057224 */ /* 0x000fe200078e000f */
[----:B------:R-:W-:Y:S06]  /*0560*/  @P1 BRA `(.L_x_6) ;  /* 0xfffffffc00ac1947 */ /* 0x000fec000383ffff */
.L_x_5:
[----:B------:R-:W-:Y:S05]  /*0570*/  BSYNC.RECONVERGENT B2 ;  /* 0x0000000000027941 */ /* 0x000fea0003800200 */
.L_x_4:
[----:B------:R-:W-:-:S04]  /*0580*/  IADD3 R14, P2, PT, -R12, R23, RZ ;  /* 0x000000170c0e7210 */ /* 0x000fc80007f5e1ff */
[----:B------:R-:W-:Y:S01]  /*0590*/  ISETP.GT.U32.AND P1, PT, R14, 0x1, PT ;  /* 0x000000010e00780c */ /* 0x000fe20003f24070 */
[----:B------:R-:W-:-:S05]  /*05a0*/  IMAD.X R14, R16, 0x1, ~R11, P2 ;  /* 0x00000001100e7824 */ /* 0x000fca00010e0e0b */
[----:B------:R-:W-:-:S13]  /*05b0*/  ISETP.GT.AND.EX P1, PT, R14, RZ, PT, P1 ;  /* 0x000000ff0e00720c */ /* 0x000fda0003f24310 */
[----:B------:R-:W2:Y:S04]  /*05c0*/  @P1 LDG.E R15, desc[UR4][R4.64] ;  /* 0x00000004040f1981 */ /* 0x000ea8000c1e1900 */
[----:B------:R-:W3:Y:S01]  /*05d0*/  @P1 LDG.E R17, desc[UR4][R4.64+-0x4] ;  /* 0xfffffc0404111981 */ /* 0x000ee2000c1e1900 */
[----:B------:R-:W-:Y:S02]  /*05e0*/  @P1 IADD3 R23, P3, PT, R23, -0x2, RZ ;  /* 0xfffffffe17171810 */ /* 0x000fe40007f7e0ff */
[----:B------:R-:W-:Y:S01]  /*05f0*/  @P1 PLOP3.LUT P0, PT, PT, PT, PT, 0x8, 0x80 ;  /* 0x000000000080181c */ /* 0x000fe20003f0e170 */
[----:B------:R-:W-:Y:S01]  /*0600*/  @P1 STG.E desc[UR4][R4.64], R13 ;  /* 0x0000000d04001986 */ /* 0x000fe2000c101904 */
[----:B------:R-:W-:Y:S02]  /*0610*/  ISETP.GT.U32.AND P2, PT, R23, R12, PT ;  /* 0x0000000c1700720c */ /* 0x000fe40003f44070 */
[----:B------:R-:W-:Y:S01]  /*0620*/  @P1 IADD3.X R16, PT, PT, R16, -0x1, RZ, P3, !PT ;  /* 0xffffffff10101810 */ /* 0x000fe20001ffe4ff */
[----:B------:R-:W-:Y:S01]  /*0630*/  @P1 STG.E desc[UR4][R4.64+-0x4], R13 ;  /* 0xfffffc0d04001986 */ /* 0x000fe2000c101904 */
[----:B------:R-:W-:-:S02]  /*0640*/  @P1 IADD3 R14, P3, PT, R4, -0x8, RZ ;  /* 0xfffffff8040e1810 */ /* 0x000fc40007f7e0ff */
[----:B------:R-:W-:Y:S02]  /*0650*/  ISETP.GT.OR.EX P0, PT, R16, R11, P0, P2 ;  /* 0x0000000b1000720c */ /* 0x000fe40000704720 */
[----:B------:R-:W-:Y:S01]  /*0660*/  @P1 IADD3.X R19, PT, PT, R5, -0x1, RZ, P3, !PT ;  /* 0xffffffff05131810 */ /* 0x000fe20001ffe4ff */
[----:B--2---:R-:W-:Y:S04]  /*0670*/  @P1 STG.E desc[UR4][R4.64+0x4], R15 ;  /* 0x0000040f04001986 */ /* 0x004fe8000c101904 */
[----:B---3--:R0:W-:Y:S02]  /*0680*/  @P1 STG.E desc[UR4][R4.64], R17 ;  /* 0x0000001104001986 */ /* 0x0081e4000c101904 */
[----:B0-----:R-:W-:Y:S02]  /*0690*/  @P1 IMAD.MOV.U32 R4, RZ, RZ, R14 ;  /* 0x000000ffff041224 */ /* 0x001fe400078e000e */
[----:B------:R-:W-:-:S02]  /*06a0*/  @P1 IMAD.MOV.U32 R5, RZ, RZ, R19 ;  /* 0x000000ffff051224 */ /* 0x000fc400078e0013 */
[----:B------:R-:W-:Y:S05]  /*06b0*/  @!P0 BRA `(.L_x_3) ;  /* 0x00000000000c8947 */ /* 0x000fea0003800000 */
[----:B------:R-:W2:Y:S04]  /*06c0*/  LDG.E R15, desc[UR4][R4.64] ;  /* 0x00000004040f7981 */ /* 0x000ea8000c1e1900 */
[----:B------:R0:W-:Y:S04]  /*06d0*/  STG.E desc[UR4][R4.64], R13 ;  /* 0x0000000d04007986 */ /* 0x0001e8000c101904 */
[----:B--2---:R0:W-:Y:S02]  /*06e0*/  STG.E desc[UR4][R4.64+0x4], R15 ;  /* 0x0000040f04007986 */ /* 0x0041e4000c101904 */
.L_x_3:
[----:B------:R-:W-:Y:S05]  /*06f0*/  BSYNC.RECONVERGENT B1 ;  /* 0x0000000000017941 */ /* 0x000fea0003800200 */
.L_x_2:
[----:B------:R1:W-:Y:S01]  /*0700*/  STG.E desc[UR4][R2.64], R13 ;  /* 0x0000000d02007986 */ /* 0x0003e2000c101904 */
[----:B------:R-:W-:Y:S02]  /*0710*/  IADD3 R9, P0, PT, R9, 0x1, RZ ;  /* 0x0000000109097810 */ /* 0x000fe40007f1e0ff */
[----:B------:R-:W-:-:S03]  /*0720*/  IADD3 R8, P1, PT, R8, 0x1, RZ ;  /* 0x0000000108087810 */ /* 0x000fc60007f3e0ff */
[----:B------:R-:W-:Y:S02]  /*0730*/  IMAD.X R6, RZ, RZ, R6, P0 ;  /* 0x000000ffff067224 */ /* 0x000fe400000e0606 */
[----:B------:R-:W-:-:S08]  /*0740*/  IMAD.X R10, RZ, RZ, R10, P1 ;  /* 0x000000ffff0a7224 */ /* 0x000fd000008e060a */
.L_x_1:
[----:B------:R-:W-:Y:S05]  /*0750*/  BSYNC.RECONVERGENT B0 ;  /* 0x0000000000007941 */ /* 0x000fea0003800200 */
.L_x_0:
[----:B------:R-:W-:Y:S02]  /*0760*/  ISETP.GE.U32.AND P0, PT, R9, R0, PT ;  /* 0x000000000900720c */ /* 0x000fe40003f06070 */
[----:B------:R-:W-:Y:S02]  /*0770*/  ISETP.LT.U32.AND P1, PT, R12, R8, PT ;  /* 0x000000080c00720c */ /* 0x000fe40003f21070 */
[----:B------:R-:W-:Y:S02]  /*0780*/  ISETP.GE.AND.EX P0, PT, R6, R7, PT, P0 ;  /* 0x000000070600720c */ /* 0x000fe40003f06300 */
[----:B------:R-:W-:Y:S02]  /*0790*/  ISETP.LT.AND.EX P1, PT, R11, R10, PT, P1 ;  /* 0x0000000a0b00720c */ /* 0x000fe40003f21310 */
[----:B------:R-:W-:-:S05]  /*07a0*/  IADD3 R12, P2, PT, R12, 0x1, RZ ;  /* 0x000000010c0c7810 */ /* 0x000fca0007f5e0ff */
[----:B------:R-:W-:-:S06]  /*07b0*/  IMAD.X R11, RZ, RZ, R11, P2 ;  /* 0x000000ffff0b7224 */ /* 0x000fcc00010e060b */
[----:B------:R-:W-:Y:S05]  /*07c0*/  @!P0 BRA P1, `(.L_x_7) ;  /* 0xfffffff8009c8947 */ /* 0x000fea000083ffff */
[----:B------:R-:W-:Y:S05]  /*07d0*/  EXIT ;  /* 0x000000000000794d */ /* 0x000fea0003800000 */
.L_x_8:
[----:B------:R-:W-:-:S00]  /*07e0*/  BRA `(.L_x_8) ;  /* 0xfffffffc00fc7947 */ /* 0x000fc0000383ffff */
[----:B------:R-:W-:-:S00]  /*07f0*/  NOP ;  /* 0x0000000000007918 */ /* 0x000fc00000000000 */
        /* <DEDUP_REMOVED lines=8> */
.L_x_60:


//--------------------- .text._Z12kernel_mergePfS_i --------------------------
	.section	.text._Z12kernel_mergePfS_i,"ax",@progbits
	.align	128
        .global         _Z12kernel_mergePfS_i
        .type           _Z12kernel_mergePfS_i,@function
        .size           _Z12kernel_mergePfS_i,(.L_x_61 - _Z12kernel_mergePfS_i)
        .other          _Z12kernel_mergePfS_i,@"STO_CUDA_ENTRY STV_DEFAULT"
_Z12kernel_mergePfS_i:
.text._Z12kernel_mergePfS_i:
        /* <DEDUP_REMOVED lines=20> */
[----:B------:R-:W-:Y:S02]  /*0140*/  ISETP.GE.U32.AND P0, PT, R4, R13, PT ;  /* 0x0000000d0400720c */ /* 0x000fe40003f06070 */
[----:B------:R-:W-:Y:S02]  /*0150*/  ISETP.LT.U32.AND P1, PT, R13, R11, PT ;  /* 0x0000000b0d00720c */ /* 0x000fe40003f21070 */
[----:B------:R-:W-:-:S04]  /*0160*/  ISETP.GE.AND.EX P0, PT, R15, R9, PT, P0 ;  /* 0x000000090f00720c */ /* 0x000fc80003f06300 */
[----:B------:R-:W-:-:S13]  /*0170*/  ISETP.LT.OR.EX P0, PT, R9, R8, P0, P1 ;  /* 0x000000080900720c */ /* 0x000fda0000701710 */
[----:B------:R-:W-:Y:S05]  /*0180*/  @P0 EXIT ;  /* 0x000000000000094d */ /* 0x000fea0003800000 */
[----:B------:R-:W-:Y:S01]  /*0190*/  IMAD.MOV.U32 R0, RZ, RZ, R4 ;  /* 0x000000ffff007224 */ /* 0x000fe200078e0004 */
[----:B------:R-:W0:Y:S01]  /*01a0*/  LDCU.64 UR4, c[0x0][0x358] ;  /* 0x00006b00ff0477ac */ /* 0x000e220008000a00 */
[----:B------:R-:W-:Y:S01]  /*01b0*/  BSSY.RECONVERGENT B0, `(.L_x_9) ;  /* 0x0000027000007945 */ /* 0x000fe20003800200 */
[----:B------:R-:W-:Y:S02]  /*01c0*/  IMAD.MOV.U32 R16, RZ, RZ, RZ ;  /* 0x000000ffff107224 */ /* 0x000fe400078e00ff */
[--C-:B------:R-:W-:Y:S01]  /*01d0*/  IMAD.IADD R19, R13, 0x1, -R0.reuse ;  /* 0x000000010d137824 */ /* 0x100fe200078e0a00 */
[----:B------:R-:W-:Y:S01]  /*01e0*/  IADD3 R20, P2, PT, R0, -R13, RZ ;  /* 0x8000000d00147210 */ /* 0x000fe20007f5e0ff */
[----:B------:R-:W-:Y:S02]  /*01f0*/  IMAD.MOV.U32 R12, RZ, RZ, R0 ;  /* 0x000000ffff0c7224 */ /* 0x000fe400078e0000 */
[----:B------:R-:W-:Y:S01]  /*0200*/  IMAD.MOV.U32 R10, RZ, RZ, R15 ;  /* 0x000000ffff0a7224 */ /* 0x000fe200078e000f */
[----:B------:R-:W-:-:S02]  /*0210*/  LOP3.LUT R19, R19, 0x2, RZ, 0xc0, !PT ;  /* 0x0000000213137812 */ /* 0x000fc400078ec0ff */
[----:B------:R-:W-:Y:S02]  /*0220*/  ISETP.GT.U32.AND P0, PT, R20, -0x4, PT ;  /* 0xfffffffc1400780c */ /* 0x000fe40003f04070 */
[----:B------:R-:W-:-:S04]  /*0230*/  ISETP.NE.U32.AND P1, PT, R19, RZ, PT ;  /* 0x000000ff1300720c */ /* 0x000fc80003f25070 */
[----:B------:R-:W-:-:S13]  /*0240*/  ISETP.NE.AND.EX P1, PT, RZ, RZ, PT, P1 ;  /* 0x000000ffff00720c */ /* 0x000fda0003f25310 */
[----:B0-----:R-:W-:Y:S05]  /*0250*/  @!P1 BRA `(.L_x_10) ;  /* 0x0000000000709947 */ /* 0x001fea0003800000 */
[----:B------:R-:W0:Y:S01]  /*0260*/  LDCU.128 UR8, c[0x0][0x380] ;  /* 0x00007000ff0877ac */ /* 0x000e220008000c00 */
[----:B------:R-:W-:Y:S01]  /*0270*/  IMAD R5, R21, R22, RZ ;  /* 0x0000001615057224 */ /* 0x000fe200078e02ff */
[----:B------:R-:W-:Y:S01]  /*0280*/  IADD3 R12, P4, PT, R19, R0, RZ ;  /* 0x00000000130c7210 */ /* 0x000fe20007f9e0ff */
[C---:B------:R-:W-:Y:S02]  /*0290*/  IMAD.SHL.U32 R17, R2.reuse, 0x8, RZ ;  /* 0x0000000802117824 */ /* 0x040fe400078e00ff */
[----:B------:R-:W-:Y:S02]  /*02a0*/  IMAD.IADD R5, R3, 0x1, R5 ;  /* 0x0000000103057824 */ /* 0x000fe400078e0205 */
[----:B------:R-:W-:Y:S02]  /*02b0*/  IMAD.MOV.U32 R6, RZ, RZ, R19 ;  /* 0x000000ffff067224 */ /* 0x000fe400078e0013 */
[----:B------:R-:W-:Y:S01]  /*02c0*/  IMAD.MOV.U32 R14, RZ, RZ, R16 ;  /* 0x000000ffff0e7224 */ /* 0x000fe200078e0010 */
[----:B------:R-:W-:Y:S01]  /*02d0*/  SHF.L.U64.HI R18, R2, 0x3, R5 ;  /* 0x0000000302127819 */ /* 0x000fe20000010205 */
[----:B------:R-:W-:Y:S01]  /*02e0*/  IMAD.X R10, R16, 0x1, R15, P4 ;  /* 0x00000001100a7824 */ /* 0x000fe200020e060f */
[----:B0-----:R-:W-:-:S02]  /*02f0*/  IADD3 R23, P1, PT, R17, UR10, RZ ;  /* 0x0000000a11177c10 */ /* 0x001fc4000ff3e0ff */
[----:B------:R-:W-:Y:S02]  /*0300*/  IADD3 R17, P3, PT, R17, UR8, RZ ;  /* 0x0000000811117c10 */ /* 0x000fe4000ff7e0ff */
[C---:B------:R-:W-:Y:S02]  /*0310*/  IADD3.X R24, PT, PT, R18.reuse, UR11, RZ, P1, !PT ;  /* 0x0000000b12187c10 */ /* 0x040fe40008ffe4ff */
[----:B------:R-:W-:-:S09]  /*0320*/  IADD3.X R18, PT, PT, R18, UR9, RZ, P3, !PT ;  /* 0x0000000912127c10 */ /* 0x000fd20009ffe4ff */
.L_x_11:
[----:B0-----:R-:W-:Y:S02]  /*0330*/  IMAD.MOV.U32 R4, RZ, RZ, R17 ;  /* 0x000000ffff047224 */ /* 0x001fe400078e0011 */
[----:B------:R-:W-:-:S05]  /*0340*/  IMAD.MOV.U32 R5, RZ, RZ, R18 ;  /* 0x000000ffff057224 */ /* 0x000fca00078e0012 */
[----:B------:R0:W2:Y:S01]  /*0350*/  LDG.E R7, desc[UR4][R4.64] ;  /* 0x0000000404077981 */ /* 0x0000a2000c1e1900 */
[----:B------:R-:W-:Y:S02]  /*0360*/  IADD3 R6, P1, PT, R6, -0x1, RZ ;  /* 0xffffffff06067810 */ /* 0x000fe40007f3e0ff */
[----:B------:R-:W-:Y:S02]  /*0370*/  IADD3 R17, P4, PT, R17, 0x4, RZ ;  /* 0x0000000411117810 */ /* 0x000fe40007f9e0ff */
[----:B------:R-:W-:Y:S02]  /*0380*/  IADD3.X R14, PT, PT, R14, -0x1, RZ, P1, !PT ;  /* 0xffffffff0e0e7810 */ /* 0x000fe40000ffe4ff */
[----:B------:R-:W-:Y:S01]  /*0390*/  ISETP.NE.U32.AND P1, PT, R6, RZ, PT ;  /* 0x000000ff0600720c */ /* 0x000fe20003f25070 */
[----:B------:R-:W-:Y:S02]  /*03a0*/  IMAD.X R18, RZ, RZ, R18, P4 ;  /* 0x000000ffff127224 */ /* 0x000fe400020e0612 */
[----:B0-----:R-:W-:Y:S01]  /*03b0*/  IMAD.MOV.U32 R4, RZ, RZ, R23 ;  /* 0x000000ffff047224 */ /* 0x001fe200078e0017 */
[----:B------:R-:W-:Y:S01]  /*03c0*/  ISETP.NE.AND.EX P1, PT, R14, RZ, PT, P1 ;  /* 0x000000ff0e00720c */ /* 0x000fe20003f25310 */
[----:B------:R-:W-:Y:S01]  /*03d0*/  IMAD.MOV.U32 R5, RZ, RZ, R24 ;  /* 0x000000ffff057224 */ /* 0x000fe200078e0018 */
[----:B------:R-:W-:-:S05]  /*03e0*/  IADD3 R23, P3, PT, R23, 0x4, RZ ;  /* 0x0000000417177810 */ /* 0x000fca0007f7e0ff */
[----:B------:R-:W-:Y:S01]  /*03f0*/  IMAD.X R24, RZ, RZ, R24, P3 ;  /* 0x000000ffff187224 */ /* 0x000fe200018e0618 */
[----:B--2---:R0:W-:Y:S05]  /*0400*/  STG.E desc[UR4][R4.64], R7 ;  /* 0x0000000704007986 */ /* 0x0041ea000c101904 */
[----:B------:R-:W-:Y:S05]  /*0410*/  @P1 BRA `(.L_x_11) ;  /* 0xfffffffc00c41947 */ /* 0x000fea000383ffff */
.L_x_10:
[----:B------:R-:W-:Y:S05]  /*0420*/  BSYNC.RECONVERGENT B0 ;  /* 0x0000000000007941 */ /* 0x000fea0003800200 */
.L_x_9:
[----:B------:R-:W-:Y:S01]  /*0430*/  IMAD.X R18, R15, 0x1, ~R9, P2 ;  /* 0x000000010f127824 */ /* 0x000fe200010e0e09 */
[----:B------:R-:W-:Y:S04]  /*0440*/  BSSY.RECONVERGENT B0, `(.L_x_12) ;  /* 0x000006f000007945 */ /* 0x000fe80003800200 */
[----:B------:R-:W-:-:S13]  /*0450*/  ISETP.GT.U32.AND.EX P0, PT, R18, -0x1, PT, P0 ;  /* 0xffffffff1200780c */ /* 0x000fda0003f04100 */
[----:B------:R-:W-:Y:S05]  /*0460*/  @P0 BRA `(.L_x_13) ;  /* 0x0000000400b00947 */ /* 0x000fea0003800000 */
[----:B------:R-:W1:Y:S01]  /*0470*/  LDCU.128 UR8, c[0x0][0x380] ;  /* 0x00007000ff0877ac */ /* 0x000e620008000c00 */
[C---:B0-----:R-:W-:Y:S01]  /*0480*/  IADD3 R4, P2, PT, -R12.reuse, R13, RZ ;  /* 0x0000000d0c047210 */ /* 0x041fe20007f5e1ff */
[----:B------:R-:W-:Y:S01]  /*0490*/  BSSY.RECONVERGENT B1, `(.L_x_14) ;  /* 0x000003c000017945 */ /* 0x000fe20003800200 */
[----:B------:R-:W-:Y:S02]  /*04a0*/  LEA R6, P0, R12, 0x8, 0x2 ;  /* 0x000000080c067811 */ /* 0x000fe400078010ff */
[----:B------:R-:W-:Y:S01]  /*04b0*/  ISETP.GT.U32.AND P1, PT, R4, 0xc, PT ;  /* 0x0000000c0400780c */ /* 0x000fe20003f24070 */
[--C-:B------:R-:W-:Y:S01]  /*04c0*/  IMAD.X R5, R9, 0x1, ~R10.reuse, P2 ;  /* 0x0000000109057824 */ /* 0x100fe200010e0e0a */
[----:B------:R-:W-:-:S04]  /*04d0*/  LEA.HI.X R7, R12, RZ, R10, 0x2, P0 ;  /* 0x000000ff0c077211 */ /* 0x000fc800000f140a */
[----:B------:R-:W-:Y:S02]  /*04e0*/  ISETP.GT.AND.EX P1, PT, R5, RZ, PT, P1 ;  /* 0x000000ff0500720c */ /* 0x000fe40003f24310 */
[C---:B-1----:R-:W-:Y:S02]  /*04f0*/  IADD3 R4, P2, PT, R6.reuse, UR8, RZ ;  /* 0x0000000806047c10 */ /* 0x042fe4000ff5e0ff */
[----:B------:R-:W-:Y:S02]  /*0500*/  IADD3 R6, P0, PT, R6, UR10, RZ ;  /* 0x0000000a06067c10 */ /* 0x000fe4000ff1e0ff */
[C---:B------:R-:W-:Y:S02]  /*0510*/  IADD3.X R5, PT, PT, R7.reuse, UR9, RZ, P2, !PT ;  /* 0x0000000907057c10 */ /* 0x040fe400097fe4ff */
[----:B------:R-:W-:Y:S02]  /*0520*/  IADD3.X R7, PT, PT, R7, UR11, RZ, P0, !PT ;  /* 0x0000000b07077c10 */ /* 0x000fe400087fe4ff */
[----:B------:R-:W-:-:S03]  /*0530*/  PLOP3.LUT P0, PT, PT, PT, PT, 0x80, 0x8 ;  /* 0x000000000008781c */ /* 0x000fc60003f0f070 */
[----:B------:R-:W-:Y:S10]  /*0540*/  @!P1 BRA `(.L_x_15) ;  /* 0x0000000000c09947 */ /* 0x000ff40003800000 */
[----:B------:R-:W-:Y:S02]  /*0550*/  IADD3 R23, P1, PT, R13, -0xc, RZ ;  /* 0xfffffff40d177810 */ /* 0x000fe40007f3e0ff */
[----:B------:R-:W-:Y:S02]  /*0560*/  PLOP3.LUT P0, PT, PT, PT, PT, 0x8, 0x80 ;  /* 0x000000000080781c */ /* 0x000fe40003f0e170 */
[----:B------:R-:W-:-:S11]  /*0570*/  IADD3.X R17, PT, PT, R9, -0x1, RZ, P1, !PT ;  /* 0xffffffff09117810 */ /* 0x000fd60000ffe4ff */
.L_x_16:
[----:B------:R-:W2:Y:S04]  /*0580*/  LDG.E R25, desc[UR4][R4.64+-0x8] ;  /* 0xfffff80404197981 */ /* 0x000ea8000c1e1900 */
[----:B--2---:R0:W-:Y:S04]  /*0590*/  STG.E desc[UR4][R6.64+-0x8], R25 ;  /* 0xfffff81906007986 */ /* 0x0041e8000c101904 */
[----:B------:R-:W2:Y:S04]  /*05a0*/  LDG.E R27, desc[UR4][R4.64+-0x4] ;  /* 0xfffffc04041b7981 */ /* 0x000ea8000c1e1900 */
[----:B--2---:R1:W-:Y:S04]  /*05b0*/  STG.E desc[UR4][R6.64+-0x4], R27 ;  /* 0xfffffc1b06007986 */ /* 0x0043e8000c101904 */
[----:B------:R-:W2:Y:S04]  /*05c0*/  LDG.E R29, desc[UR4][R4.64] ;  /* 0x00000004041d7981 */ /* 0x000ea8000c1e1900 */
[----:B--2---:R2:W-:Y:S04]  /*05d0*/  STG.E desc[UR4][R6.64], R29 ;  /* 0x0000001d06007986 */ /* 0x0045e8000c101904 */
[----:B------:R-:W3:Y:S04]  /*05e0*/  LDG.E R14, desc[UR4][R4.64+0x4] ;  /* 0x00000404040e7981 */ /* 0x000ee8000c1e1900 */
[----:B---3--:R3:W-:Y:S04]  /*05f0*/  STG.E desc[UR4][R6.64+0x4], R14 ;  /* 0x0000040e06007986 */ /* 0x0087e8000c101904 */
[----:B------:R-:W4:Y:S04]  /*0600*/  LDG.E R24, desc[UR4][R4.64+0x8] ;  /* 0x0000080404187981 */ /* 0x000f28000c1e1900 */
[----:B----4-:R4:W-:Y:S04]  /*0610*/  STG.E desc[UR4][R6.64+0x8], R24 ;  /* 0x0000081806007986 */ /* 0x0109e8000c101904 */
[----:B------:R-:W5:Y:S04]  /*0620*/  LDG.E R26, desc[UR4][R4.64+0xc] ;  /* 0x00000c04041a7981 */ /* 0x000f68000c1e1900 */
[----:B-----5:R5:W-:Y:S04]  /*0630*/  STG.E desc[UR4][R6.64+0xc], R26 ;  /* 0x00000c1a06007986 */ /* 0x020be8000c101904 */
[----:B0-----:R-:W2:Y:S04]  /*0640*/  LDG.E R25, desc[UR4][R4.64+0x10] ;  /* 0x0000100404197981 */ /* 0x001ea8000c1e1900 */
[----:B--2---:R0:W-:Y:S04]  /*0650*/  STG.E desc[UR4][R6.64+0x10], R25 ;  /* 0x0000101906007986 */ /* 0x0041e8000c101904 */
[----:B-1----:R-:W2:Y:S04]  /*0660*/  LDG.E R27, desc[UR4][R4.64+0x14] ;  /* 0x00001404041b7981 */ /* 0x002ea8000c1e1900 */
[----:B--2---:R1:W-:Y:S04]  /*0670*/  STG.E desc[UR4][R6.64+0x14], R27 ;  /* 0x0000141b06007986 */ /* 0x0043e8000c101904 */
[----:B------:R-:W2:Y:S04]  /*0680*/  LDG.E R29, desc[UR4][R4.64+0x18] ;  /* 0x00001804041d7981 */ /* 0x000ea8000c1e1900 */
[----:B--2---:R2:W-:Y:S04]  /*0690*/  STG.E desc[UR4][R6.64+0x18], R29 ;  /* 0x0000181d06007986 */ /* 0x0045e8000c101904 */
[----:B---3--:R-:W3:Y:S04]  /*06a0*/  LDG.E R14, desc[UR4][R4.64+0x1c] ;  /* 0x00001c04040e7981 */ /* 0x008ee8000c1e1900 */
[----:B---3--:R3:W-:Y:S04]  /*06b0*/  STG.E desc[UR4][R6.64+0x1c], R14 ;  /* 0x00001c0e06007986 */ /* 0x0087e8000c101904 */
[----:B----4-:R-:W4:Y:S04]  /*06c0*/  LDG.E R24, desc[UR4][R4.64+0x20] ;  /* 0x0000200404187981 */ /* 0x010f28000c1e1900 */
[----:B----4-:R-:W-:Y:S04]  /*06d0*/  STG.E desc[UR4][R6.64+0x20], R24 ;  /* 0x0000201806007986 */ /* 0x010fe8000c101904 */
[----:B-----5:R-:W4:Y:S04]  /*06e0*/  LDG.E R26, desc[UR4][R4.64+0x24] ;  /* 0x00002404041a7981 */ /* 0x020f28000c1e1900 */
[----:B----4-:R4:W-:Y:S04]  /*06f0*/  STG.E desc[UR4][R6.64+0x24], R26 ;  /* 0x0000241a06007986 */ /* 0x0109e8000c101904 */
[----:B0-----:R-:W5:Y:S04]  /*0700*/  LDG.E R25, desc[UR4][R4.64+0x28] ;  /* 0x0000280404197981 */ /* 0x001f68000c1e1900 */
[----:B-----5:R-:W-:Y:S04]  /*0710*/  STG.E desc[UR4][R6.64+0x28], R25 ;  /* 0x0000281906007986 */ /* 0x020fe8000c101904 */
[----:B-1----:R-:W5:Y:S04]  /*0720*/  LDG.E R27, desc[UR4][R4.64+0x2c] ;  /* 0x00002c04041b7981 */ /* 0x002f68000c1e1900 */
[----:B-----5:R0:W-:Y:S04]  /*0730*/  STG.E desc[UR4][R6.64+0x2c], R27 ;  /* 0x00002c1b06007986 */ /* 0x0201e8000c101904 */
[----:B--2---:R-:W2:Y:S01]  /*0740*/  LDG.E R29, desc[UR4][R4.64+0x30] ;  /* 0x00003004041d7981 */ /* 0x004ea2000c1e1900 */
[----:B------:R-:W-:-:S05]  /*0750*/  IADD3 R12, P1, PT, R12, 0x10, RZ ;  /* 0x000000100c0c7810 */ /* 0x000fca0007f3e0ff */
[----:B------:R-:W-:Y:S01]  /*0760*/  IMAD.X R10, RZ, RZ, R10, P1 ;  /* 0x000000ffff0a7224 */ /* 0x000fe200008e060a */
[----:B------:R-:W-:-:S04]  /*0770*/  ISETP.GE.U32.AND P1, PT, R12, R23, PT ;  /* 0x000000170c00720c */ /* 0x000fc80003f26070 */
[----:B------:R-:W-:Y:S01]  /*0780*/  ISETP.GE.AND.EX P1, PT, R10, R17, PT, P1 ;  /* 0x000000110a00720c */ /* 0x000fe20003f26310 */
[----:B--2---:R-:W-:Y:S04]  /*0790*/  STG.E desc[UR4][R6.64+0x30], R29 ;  /* 0x0000301d06007986 */ /* 0x004fe8000c101904 */
[----:B---3--:R1:W2:Y:S01]  /*07a0*/  LDG.E R14, desc[UR4][R4.64+0x34] ;  /* 0x00003404040e7981 */ /* 0x0082a2000c1e1900 */
[----:B----4-:R-:W-:Y:S02]  /*07b0*/  IADD3 R26, P2, PT, R4, 0x40, RZ ;  /* 0x00000040041a7810 */ /* 0x010fe40007f5e0ff */
[----:B------:R-:W-:-:S03]  /*07c0*/  IADD3 R24, P3, PT, R6, 0x40, RZ ;  /* 0x0000004006187810 */ /* 0x000fc60007f7e0ff */
[----:B0-----:R-:W-:Y:S02]  /*07d0*/  IMAD.X R27, RZ, RZ, R5, P2 ;  /* 0x000000ffff1b7224 */ /* 0x001fe400010e0605 */
[----:B------:R-:W-:Y:S02]  /*07e0*/  IMAD.X R25, RZ, RZ, R7, P3 ;  /* 0x000000ffff197224 */ /* 0x000fe400018e0607 */
[----:B-1----:R-:W-:Y:S02]  /*07f0*/  IMAD.MOV.U32 R4, RZ, RZ, R26 ;  /* 0x000000ffff047224 */ /* 0x002fe400078e001a */
[----:B------:R-:W-:Y:S01]  /*0800*/  IMAD.MOV.U32 R5, RZ, RZ, R27 ;  /* 0x000000ffff057224 */ /* 0x000fe200078e001b */
[----:B--2---:R0:W-:Y:S02]  /*0810*/  STG.E desc[UR4][R6.64+0x34], R14 ;  /* 0x0000340e06007986 */ /* 0x0041e4000c101904 */
[----:B0-----:R-:W-:Y:S02]  /*0820*/  IMAD.MOV.U32 R6, RZ, RZ, R24 ;  /* 0x000000ffff067224 */ /* 0x001fe400078e0018 */
[----:B------:R-:W-:Y:S01]  /*0830*/  IMAD.MOV.U32 R7, RZ, RZ, R25 ;  /* 0x000000ffff077224 */ /* 0x000fe200078e0019 */
[----:B------:R-:W-:Y:S06]  /*0840*/  @!P1 BRA `(.L_x_16) ;  /* 0xfffffffc004c9947 */ /* 0x000fec000383ffff */
.L_x_15:
[----:B------:R-:W-:Y:S05]  /*0850*/  BSYNC.RECONVERGENT B1 ;  /* 0x0000000000017941 */ /* 0x000fea0003800200 */
.L_x_14:
[----:B------:R-:W-:Y:S01]  /*0860*/  IADD3 R14, P2, PT, -R12, R13, RZ ;  /* 0x0000000d0c0e7210 */ /* 0x000fe20007f5e1ff */
[----:B------:R-:W-:Y:S03]  /*0870*/  BSSY.RECONVERGENT B1, `(.L_x_17) ;  /* 0x0000020000017945 */ /* 0x000fe60003800200 */
[----:B------:R-:W-:Y:S01]  /*0880*/  ISETP.GT.U32.AND P1, PT, R14, 0x4, PT ;  /* 0x000000040e00780c */ /* 0x000fe20003f24070 */
[----:B------:R-:W-:-:S05]  /*0890*/  IMAD.X R14, R9, 0x1, ~R10, P2 ;  /* 0x00000001090e7824 */ /* 0x000fca00010e0e0a */
[----:B------:R-:W-:-:S13]  /*08a0*/  ISETP.GT.AND.EX P1, PT, R14, RZ, PT, P1 ;  /* 0x000000ff0e00720c */ /* 0x000fda0003f24310 */
[----:B------:R-:W-:Y:S05]  /*08b0*/  @!P1 BRA `(.L_x_18) ;  /* 0x00000000006c9947 */ /* 0x000fea0003800000 */
[----:B------:R-:W2:Y:S04]  /*08c0*/  LDG.E R17, desc[UR4][R4.64+-0x8] ;  /* 0xfffff80404117981 */ /* 0x000ea8000c1e1900 */
[----:B--2---:R0:W-:Y:S04]  /*08d0*/  STG.E desc[UR4][R6.64+-0x8], R17 ;  /* 0xfffff81106007986 */ /* 0x0041e8000c101904 */
[----:B------:R-:W2:Y:S04]  /*08e0*/  LDG.E R23, desc[UR4][R4.64+-0x4] ;  /* 0xfffffc0404177981 */ /* 0x000ea8000c1e1900 */
[----:B--2---:R1:W-:Y:S04]  /*08f0*/  STG.E desc[UR4][R6.64+-0x4], R23 ;  /* 0xfffffc1706007986 */ /* 0x0043e8000c101904 */
[----:B------:R-:W2:Y:S04]  /*0900*/  LDG.E R25, desc[UR4][R4.64] ;  /* 0x0000000404197981 */ /* 0x000ea8000c1e1900 */
[----:B--2---:R-:W-:Y:S04]  /*0910*/  STG.E desc[UR4][R6.64], R25 ;  /* 0x0000001906007986 */ /* 0x004fe8000c101904 */
[----:B------:R-:W2:Y:S04]  /*0920*/  LDG.E R27, desc[UR4][R4.64+0x4] ;  /* 0x00000404041b7981 */ /* 0x000ea8000c1e1900 */
[----:B--2---:R2:W-:Y:S04]  /*0930*/  STG.E desc[UR4][R6.64+0x4], R27 ;  /* 0x0000041b06007986 */ /* 0x0045e8000c101904 */
[----:B------:R-:W3:Y:S04]  /*0940*/  LDG.E R29, desc[UR4][R4.64+0x8] ;  /* 0x00000804041d7981 */ /* 0x000ee8000c1e1900 */
[----:B---3--:R-:W-:Y:S04]  /*0950*/  STG.E desc[UR4][R6.64+0x8], R29 ;  /* 0x0000081d06007986 */ /* 0x008fe8000c101904 */
[----:B------:R-:W3:Y:S04]  /*0960*/  LDG.E R14, desc[UR4][R4.64+0xc] ;  /* 0x00000c04040e7981 */ /* 0x000ee8000c1e1900 */
[----:B---3--:R-:W-:Y:S04]  /*0970*/  STG.E desc[UR4][R6.64+0xc], R14 ;  /* 0x00000c0e06007986 */ /* 0x008fe8000c101904 */
[----:B0-----:R-:W3:Y:S01]  /*0980*/  LDG.E R17, desc[UR4][R4.64+0x10] ;  /* 0x0000100404117981 */ /* 0x001ee2000c1e1900 */
[----:B------:R-:W-:-:S02]  /*0990*/  IADD3 R26, P2, PT, R4, 0x20, RZ ;  /* 0x00000020041a7810 */ /* 0x000fc40007f5e0ff */
[----:B------:R-:W-:Y:S01]  /*09a0*/  IADD3 R24, P3, PT, R6, 0x20, RZ ;  /* 0x0000002006187810 */ /* 0x000fe20007f7e0ff */
[----:B---3--:R-:W-:Y:S04]  /*09b0*/  STG.E desc[UR4][R6.64+0x10], R17 ;  /* 0x0000101106007986 */ /* 0x008fe8000c101904 */
[----:B-1----:R0:W3:Y:S01]  /*09c0*/  LDG.E R23, desc[UR4][R4.64+0x14] ;  /* 0x0000140404177981 */ /* 0x0020e2000c1e1900 */
[----:B------:R-:W-:Y:S01]  /*09d0*/  IADD3 R12, P1, PT, R12, 0x8, RZ ;  /* 0x000000080c0c7810 */ /* 0x000fe20007f3e0ff */
[----:B--2---:R-:W-:Y:S01]  /*09e0*/  IMAD.X R27, RZ, RZ, R5, P2 ;  /* 0x000000ffff1b7224 */ /* 0x004fe200010e0605 */
[----:B------:R-:W-:Y:S01]  /*09f0*/  PLOP3.LUT P0, PT, PT, PT, PT, 0x8, 0x80 ;  /* 0x000000000080781c */ /* 0x000fe20003f0e170 */
[----:B------:R-:W-:Y:S02]  /*0a00*/  IMAD.X R25, RZ, RZ, R7, P3 ;  /* 0x000000ffff197224 */ /* 0x000fe400018e0607 */
[----:B------:R-:W-:-:S02]  /*0a10*/  IMAD.X R10, RZ, RZ, R10, P1 ;  /* 0x000000ffff0a7224 */ /* 0x000fc400008e060a */
[----:B0-----:R-:W-:Y:S02]  /*0a20*/  IMAD.MOV.U32 R4, RZ, RZ, R26 ;  /* 0x000000ffff047224 */ /* 0x001fe400078e001a */
[----:B------:R-:W-:Y:S01]  /*0a30*/  IMAD.MOV.U32 R5, RZ, RZ, R27 ;  /* 0x000000ffff057224 */ /* 0x000fe200078e001b */
[----:B---3--:R0:W-:Y:S02]  /*0a40*/  STG.E desc[UR4][R6.64+0x14], R23 ;  /* 0x0000141706007986 */ /* 0x0081e4000c101904 */
[----:B0-----:R-:W-:Y:S02]  /*0a50*/  IMAD.MOV.U32 R6, RZ, RZ, R24 ;  /* 0x000000ffff067224 */ /* 0x001fe400078e0018 */
[----:B------:R-:W-:-:S07]  /*0a60*/  IMAD.MOV.U32 R7, RZ, RZ, R25 ;  /* 0x000000ffff077224 */ /* 0x000fce00078e0019 */
.L_x_18:
[----:B------:R-:W-:Y:S05]  /*0a70*/  BSYNC.RECONVERGENT B1 ;  /* 0x0000000000017941 */ /* 0x000fea0003800200 */
.L_x_17:
[----:B------:R-:W-:-:S04]  /*0a80*/  ISETP.LT.U32.AND P1, PT, R12, R13, PT ;  /* 0x0000000d0c00720c */ /* 0x000fc80003f21070 */
[----:B------:R-:W-:-:S13]  /*0a90*/  ISETP.LT.OR.EX P0, PT, R10, R9, P0, P1 ;  /* 0x000000090a00720c */ /* 0x000fda0000701710 */
[----:B------:R-:W-:Y:S05]  /*0aa0*/  @!P0 BRA `(.L_x_13) ;  /* 0x0000000000208947 */ /* 0x000fea0003800000 */
[----:B------:R-:W2:Y:S04]  /*0ab0*/  LDG.E R17, desc[UR4][R4.64+-0x8] ;  /* 0xfffff80404117981 */ /* 0x000ea8000c1e1900 */
[----:B--2---:R1:W-:Y:S04]  /*0ac0*/  STG.E desc[UR4][R6.64+-0x8], R17 ;  /* 0xfffff81106007986 */ /* 0x0043e8000c101904 */
[----:B------:R-:W2:Y:S04]  /*0ad0*/  LDG.E R23, desc[UR4][R4.64+-0x4] ;  /* 0xfffffc0404177981 */ /* 0x000ea8000c1e1900 */
[----:B--2---:R1:W-:Y:S04]  /*0ae0*/  STG.E desc[UR4][R6.64+-0x4], R23 ;  /* 0xfffffc1706007986 */ /* 0x0043e8000c101904 */
[----:B------:R-:W2:Y:S04]  /*0af0*/  LDG.E R25, desc[UR4][R4.64] ;  /* 0x0000000404197981 */ /* 0x000ea8000c1e1900 */
[----:B--2---:R1:W-:Y:S04]  /*0b00*/  STG.E desc[UR4][R6.64], R25 ;  /* 0x0000001906007986 */ /* 0x0043e8000c101904 */
[----:B------:R-:W2:Y:S04]  /*0b10*/  LDG.E R27, desc[UR4][R4.64+0x4] ;  /* 0x00000404041b7981 */ /* 0x000ea8000c1e1900 */
[----:B--2---:R1:W-:Y:S02]  /*0b20*/  STG.E desc[UR4][R6.64+0x4], R27 ;  /* 0x0000041b06007986 */ /* 0x0043e4000c101904 */
.L_x_13:
[----:B------:R-:W-:Y:S05]  /*0b30*/  BSYNC.RECONVERGENT B0 ;  /* 0x0000000000007941 */ /* 0x000fea0003800200 */
.L_x_12:
[----:B------:R-:W-:Y:S01]  /*0b40*/  ISETP.NE.U32.AND P0, PT, R19, RZ, PT ;  /* 0x000000ff1300720c */ /* 0x000fe20003f05070 */
[----:B------:R-:W2:Y:S01]  /*0b50*/  LDCU.64 UR8, c[0x0][0x388] ;  /* 0x00007100ff0877ac */ /* 0x000ea20008000a00 */
[----:B------:R-:W-:Y:S01]  /*0b60*/  BSSY.RECONVERGENT B0, `(.L_x_19) ;  /* 0x000003e000007945 */ /* 0x000fe20003800200 */
[----:B------:R-:W-:Y:S01]  /*0b70*/  IMAD.MOV.U32 R10, RZ, RZ, R11 ;  /* 0x000000ffff0a7224 */ /* 0x000fe200078e000b */
[----:B------:R-:W-:Y:S01]  /*0b80*/  ISETP.NE.AND.EX P0, PT, R16, RZ, PT, P0 ;  /* 0x000000ff1000720c */ /* 0x000fe20003f05300 */
[----:B-1----:R-:W-:Y:S02]  /*0b90*/  IMAD.MOV.U32 R17, RZ, RZ, R8 ;  /* 0x000000ffff117224 */ /* 0x002fe400078e0008 */
[----:B------:R-:W-:Y:S02]  /*0ba0*/  IMAD.MOV.U32 R12, RZ, RZ, R0 ;  /* 0x000000ffff0c7224 */ /* 0x000fe400078e0000 */
[----:B------:R-:W-:-:S08]  /*0bb0*/  IMAD.MOV.U32 R14, RZ, RZ, R15 ;  /* 0x000000ffff0e7224 */ /* 0x000fd000078e000f */
[----:B------:R-:W-:Y:S05]  /*0bc0*/  @!P0 BRA `(.L_x_20) ;  /* 0x0000000000dc8947 */ /* 0x000fea0003800000 */
[----:B------:R-:W0:Y:S01]  /*0bd0*/  LDCU.64 UR6, c[0x0][0x380] ;  /* 0x00007000ff0677ac */ /* 0x000e220008000a00 */
[----:B------:R-:W-:Y:S02]  /*0be0*/  IMAD R21, R21, R22, RZ ;  /* 0x0000001615157224 */ /* 0x000fe400078e02ff */
[----:B------:R-:W-:Y:S02]  /*0bf0*/  IMAD.MOV.U32 R10, RZ, RZ, R11 ;  /* 0x000000ffff0a7224 */ /* 0x000fe400078e000b */
[----:B------:R-:W-:Y:S02]  /*0c00*/  IMAD.IADD R21, R3, 0x1, R21 ;  /* 0x0000000103157824 */ /* 0x000fe400078e0215 */
[----:B------:R-:W-:Y:S02]  /*0c10*/  IMAD.MOV.U32 R17, RZ, RZ, R8 ;  /* 0x000000ffff117224 */ /* 0x000fe400078e0008 */
[----:B------:R-:W-:Y:S02]  /*0c20*/  IMAD.MOV.U32 R12, RZ, RZ, R0 ;  /* 0x000000ffff0c7224 */ /* 0x000fe400078e0000 */
[----:B------:R-:W-:Y:S01]  /*0c30*/  IMAD.MOV.U32 R14, RZ, RZ, R15 ;  /* 0x000000ffff0e7224 */ /* 0x000fe200078e000f */
[----:B0-----:R-:W-:-:S04]  /*0c40*/  LEA R4, P0, R2, UR6, 0x3 ;  /* 0x0000000602047c11 */ /* 0x001fc8000f8018ff */
[----:B------:R-:W-:-:S09]  /*0c50*/  LEA.HI.X R7, R2, UR7, R21, 0x3, P0 ;  /* 0x0000000702077c11 */ /* 0x000fd200080f1c15 */
.L_x_24:
[----:B------:R-:W-:-:S04]  /*0c60*/  ISETP.GE.U32.AND P0, PT, R0, R11, PT ;  /* 0x0000000b0000720c */ /* 0x000fc80003f06070 */
[----:B------:R-:W-:-:S13]  /*0c70*/  ISETP.GE.AND.EX P0, PT, R15, R8, PT, P0 ;  /* 0x000000080f00720c */ /* 0x000fda0003f06300 */
[----:B01-3--:R-:W0:Y:S02]  /*0c80*/  @P0 LDC.64 R2, c[0x0][0x388] ;  /* 0x0000e200ff020b82 */ /* 0x00be240000000a00 */
[----:B0-----:R-:W-:-:S04]  /*0c90*/  @P0 LEA R2, P1, R10, R2, 0x2 ;  /* 0x000000020a020211 */ /* 0x001fc800078210ff */
[----:B------:R-:W-:-:S05]  /*0ca0*/  @P0 LEA.HI.X R3, R10, R3, R17, 0x2, P1 ;  /* 0x000000030a030211 */ /* 0x000fca00008f1411 */
[----:B------:R0:W3:Y:S01]  /*0cb0*/  @P0 LDG.E R5, desc[UR4][R2.64] ;  /* 0x0000000402050981 */ /* 0x0000e2000c1e1900 */
[----:B------:R-:W-:Y:S01]  /*0cc0*/  @P0 IADD3 R10, P1, PT, R10, 0x1, RZ ;  /* 0x000000010a0a0810 */ /* 0x000fe20007f3e0ff */
[----:B------:R-:W-:Y:S04]  /*0cd0*/  BSSY.RECONVERGENT B1, `(.L_x_21) ;  /* 0x000001d000017945 */ /* 0x000fe80003800200 */
[----:B------:R-:W-:Y:S02]  /*0ce0*/  @P0 IMAD.X R17, RZ, RZ, R17, P1 ;  /* 0x000000ffff110224 */ /* 0x000fe400008e0611 */
[----:B0-----:R-:W-:Y:S02]  /*0cf0*/  IMAD.MOV.U32 R2, RZ, RZ, R4 ;  /* 0x000000ffff027224 */ /* 0x001fe400078e0004 */
[----:B------:R-:W-:-:S05]  /*0d00*/  IMAD.MOV.U32 R3, RZ, RZ, R7 ;  /* 0x000000ffff037224 */ /* 0x000fca00078e0007 */
[----:B---3--:R0:W-:Y:S01]  /*0d10*/  @P0 STG.E desc[UR4][R2.64], R5 ;  /* 0x0000000502000986 */ /* 0x0081e2000c101904 */
[----:B------:R-:W-:Y:S05]  /*0d20*/  @P0 BRA `(.L_x_22) ;  /* 0x00000000005c0947 */ /* 0x000fea0003800000 */
[----:B------:R-:W-:-:S04]  /*0d30*/  ISETP.GE.U32.AND P0, PT, R10, R13, PT ;  /* 0x0000000d0a00720c */ /* 0x000fc80003f06070 */
[----:B------:R-:W-:-:S13]  /*0d40*/  ISETP.GE.AND.EX P0, PT, R17, R9, PT, P0 ;  /* 0x000000091100720c */ /* 0x000fda0003f06300 */
[----:B------:R-:W-:Y:S05]  /*0d50*/  @!P0 BRA `(.L_x_23) ;  /* 0x00000000001c8947 */ /* 0x000fea0003800000 */
[----:B--2---:R-:W-:-:S04]  /*0d60*/  LEA R4, P0, R0, UR8, 0x2 ;  /* 0x0000000800047c11 */ /* 0x004fc8000f8010ff */
[----:B0-----:R-:W-:-:S06]  /*0d70*/  LEA.HI.X R5, R0, UR9, R15, 0x2, P0 ;  /* 0x0000000900057c11 */ /* 0x001fcc00080f140f */
[----:B------:R-:W2:Y:S01]  /*0d80*/  LDG.E R5, desc[UR4][R4.64] ;  /* 0x0000000404057981 */ /* 0x000ea2000c1e1900 */
[----:B------:R-:W-:-:S05]  /*0d90*/  IADD3 R0, P0, PT, R0, 0x1, RZ ;  /* 0x0000000100007810 */ /* 0x000fca0007f1e0ff */
[----:B------:R-:W-:Y:S01]  /*0da0*/  IMAD.X R15, RZ, RZ, R15, P0 ;  /* 0x000000ffff0f7224 */ /* 0x000fe200000e060f */
[----:B--2---:R1:W-:Y:S01]  /*0db0*/  STG.E desc[UR4][R2.64], R5 ;  /* 0x0000000502007986 */ /* 0x0043e2000c101904 */
[----:B------:R-:W-:Y:S06]  /*0dc0*/  BRA `(.L_x_22) ;  /* 0x0000000000347947 */ /* 0x000fec0003800000 */
.L_x_23:
[----:B--2---:R-:W-:Y:S02]  /*0dd0*/  LEA R4, P0, R10, UR8, 0x2 ;  /* 0x000000080a047c11 */ /* 0x004fe4000f8010ff */
[----:B------:R-:W-:Y:S02]  /*0de0*/  LEA R6, P1, R0, UR8, 0x2 ;  /* 0x0000000800067c11 */ /* 0x000fe4000f8210ff */
[----:B0-----:R-:W-:Y:S02]  /*0df0*/  LEA.HI.X R5, R10, UR9, R17, 0x2, P0 ;  /* 0x000000090a057c11 */ /* 0x001fe400080f1411 */
[----:B------:R-:W-:-:S04]  /*0e00*/  LEA.HI.X R7, R0, UR9, R15, 0x2, P1 ;  /* 0x0000000900077c11 */ /* 0x000fc800088f140f */
[----:B------:R-:W2:Y:S04]  /*0e10*/  LDG.E R5, desc[UR4][R4.64] ;  /* 0x0000000404057981 */ /* 0x000ea8000c1e1900 */
[----:B------:R-:W2:Y:S02]  /*0e20*/  LDG.E R6, desc[UR4][R6.64] ;  /* 0x0000000406067981 */ /* 0x000ea4000c1e1900 */
[----:B--2---:R-:W-:-:S13]  /*0e30*/  FSETP.GEU.AND P0, PT, R5, R6, PT ;  /* 0x000000060500720b */ /* 0x004fda0003f0e000 */
[----:B------:R3:W-:Y:S01]  /*0e40*/  @P0 STG.E desc[UR4][R2.64], R6 ;  /* 0x0000000602000986 */ /* 0x0007e2000c101904 */
[----:B------:R-:W-:Y:S02]  /*0e50*/  @P0 IADD3 R0, P1, PT, R0, 0x1, RZ ;  /* 0x0000000100000810 */ /* 0x000fe40007f3e0ff */
[----:B------:R-:W-:Y:S01]  /*0e60*/  @!P0 IADD3 R10, P2, PT, R10, 0x1, RZ ;  /* 0x000000010a0a8810 */ /* 0x000fe20007f5e0ff */
[----:B------:R3:W-:Y:S02]  /*0e70*/  @!P0 STG.E desc[UR4][R2.64], R5 ;  /* 0x0000000502008986 */ /* 0x0007e4000c101904 */
[----:B------:R-:W-:Y:S02]  /*0e80*/  @P0 IMAD.X R15, RZ, RZ, R15, P1 ;  /* 0x000000ffff0f0224 */ /* 0x000fe400008e060f */
[----:B------:R-:W-:-:S08]  /*0e90*/  @!P0 IMAD.X R17, RZ, RZ, R17, P2 ;  /* 0x000000ffff118224 */ /* 0x000fd000010e0611 */
.L_x_22:
[----:B--2---:R-:W-:Y:S05]  /*0ea0*/  BSYNC.RECONVERGENT B1 ;  /* 0x0000000000017941 */ /* 0x004fea0003800200 */
.L_x_21:
[----:B------:R-:W-:Y:S02]  /*0eb0*/  IADD3 R19, P0, PT, R19, -0x1, RZ ;  /* 0xffffffff13137810 */ /* 0x000fe40007f1e0ff */
[----:B------:R-:W-:Y:S02]  /*0ec0*/  IADD3 R12, P1, PT, R12, 0x1, RZ ;  /* 0x000000010c0c7810 */ /* 0x000fe40007f3e0ff */
[----:B------:R-:W-:Y:S02]  /*0ed0*/  IADD3.X R16, PT, PT, R16, -0x1, RZ, P0, !PT ;  /* 0xffffffff10107810 */ /* 0x000fe400007fe4ff */
[----:B------:R-:W-:Y:S01]  /*0ee0*/  ISETP.NE.U32.AND P0, PT, R19, RZ, PT ;  /* 0x000000ff1300720c */ /* 0x000fe20003f05070 */
[----:B------:R-:W-:Y:S01]  /*0ef0*/  IMAD.X R14, RZ, RZ, R14, P1 ;  /* 0x000000ffff0e7224 */ /* 0x000fe200008e060e */
[----:B------:R-:W-:Y:S02]  /*0f00*/  IADD3 R4, P2, PT, R2, 0x4, RZ ;  /* 0x0000000402047810 */ /* 0x000fe40007f5e0ff */
[----:B------:R-:W-:-:S03]  /*0f10*/  ISETP.NE.AND.EX P0, PT, R16, RZ, PT, P0 ;  /* 0x000000ff1000720c */ /* 0x000fc60003f05300 */
[----:B------:R-:W-:-:S10]  /*0f20*/  IMAD.X R7, RZ, RZ, R3, P2 ;  /* 0x000000ffff077224 */ /* 0x000fd400010e0603 */
[----:B------:R-:W-:Y:S05]  /*0f30*/  @P0 BRA `(.L_x_24) ;  /* 0xfffffffc00480947 */ /* 0x000fea000383ffff */
.L_x_20:
[----:B--2---:R-:W-:Y:S05]  /*0f40*/  BSYNC.RECONVERGENT B0 ;  /* 0x0000000000007941 */ /* 0x004fea0003800200 */
.L_x_19:
[----:B------:R-:W-:-:S04]  /*0f50*/  ISETP.GT.U32.AND P0, PT, R20, -0x4, PT ;  /* 0xfffffffc1400780c */ /* 0x000fc80003f04070 */
[----:B------:R-:W-:-:S13]  /*0f60*/  ISETP.GT.U32.AND.EX P0, PT, R18, -0x1, PT, P0 ;  /* 0xffffffff1200780c */ /* 0x000fda0003f04100 */
[----:B------:R-:W-:Y:S05]  /*0f70*/  @P0 EXIT ;  /* 0x000000000000094d */ /* 0x000fea0003800000 */
[----:B------:R-:W0:Y:S01]  /*0f80*/  LDCU.64 UR6, c[0x0][0x380] ;  /* 0x00007000ff0677ac */ /* 0x000e220008000a00 */
[----:B------:R-:W2:Y:S01]  /*0f90*/  LDCU.64 UR8, c[0x0][0x388] ;  /* 0x00007100ff0877ac */ /* 0x000ea20008000a00 */
[----:B01-3--:R-:W-:-:S04]  /*0fa0*/  LEA R2, P0, R12, UR6, 0x2 ;  /* 0x000000060c027c11 */ /* 0x00bfc8000f8010ff */
[----:B------:R-:W-:Y:S02]  /*0fb0*/  IADD3 R2, P1, PT, R2, 0x8, RZ ;  /* 0x0000000802027810 */ /* 0x000fe40007f3e0ff */
[----:B------:R-:W-:-:S05]  /*0fc0*/  LEA.HI.X R3, R12, UR7, R14, 0x2, P0 ;  /* 0x000000070c037c11 */ /* 0x000fca00080f140e */
[----:B--2---:R-:W-:-:S07]  /*0fd0*/  IMAD.X R3, RZ, RZ, R3, P1 ;  /* 0x000000ffff037224 */ /* 0x004fce00008e0603 */
.L_x_41:
[----:B------:R-:W-:Y:S01]  /*0fe0*/  ISETP.GE.U32.AND P0, PT, R0, R11, PT ;  /* 0x0000000b0000720c */ /* 0x000fe20003f06070 */
[----:B------:R-:W-:Y:S03]  /*0ff0*/  BSSY.RECONVERGENT B0, `(.L_x_25) ;  /* 0x0000027000007945 */ /* 0x000fe60003800200 */
[----:B------:R-:W-:-:S13]  /*1000*/  ISETP.GE.AND.EX P0, PT, R15, R8, PT, P0 ;  /* 0x000000080f00720c */ /* 0x000fda0003f06300 */
[----:B------:R-:W-:Y:S05]  /*1010*/  @!P0 BRA `(.L_x_26) ;  /* 0x0000000000248947 */ /* 0x000fea0003800000 */
[----:B------:R-:W-:Y:S02]  /*1020*/  IMAD.U32 R19, RZ, RZ, UR8 ;  /* 0x00000008ff137e24 */ /* 0x000fe4000f8e00ff */
[----:B------:R-:W-:-:S03]  /*1030*/  IMAD.U32 R16, RZ, RZ, UR9 ;  /* 0x00000009ff107e24 */ /* 0x000fc6000f8e00ff */
[----:B------:R-:W-:-:S04]  /*1040*/  LEA R4, P0, R10, R19, 0x2 ;  /* 0x000000130a047211 */ /* 0x000fc800078010ff */
[----:B------:R-:W-:-:S06]  /*1050*/  LEA.HI.X R5, R10, R16, R17, 0x2, P0 ;  /* 0x000000100a057211 */ /* 0x000fcc00000f1411 */
[----:B------:R-:W2:Y:S01]  /*1060*/  LDG.E R5, desc[UR4][R4.64] ;  /* 0x0000000404057981 */ /* 0x000ea2000c1e1900 */
[----:B------:R-:W-:-:S05]  /*1070*/  IADD3 R10, P0, PT, R10, 0x1, RZ ;  /* 0x000000010a0a7810 */ /* 0x000fca0007f1e0ff */
[----:B------:R-:W-:Y:S01]  /*1080*/  IMAD.X R17, RZ, RZ, R17, P0 ;  /* 0x000000ffff117224 */ /* 0x000fe200000e0611 */
[----:B--2---:R0:W-:Y:S01]  /*1090*/  STG.E desc[UR4][R2.64+-0x8], R5 ;  /* 0xfffff80502007986 */ /* 0x0041e2000c101904 */
[----:B------:R-:W-:Y:S06]  /*10a0*/  BRA `(.L_x_27) ;  /* 0x00000000006c7947 */ /* 0x000fec0003800000 */
.L_x_26:
[----:B------:R-:W-:-:S04]  /*10b0*/  ISETP.GE.U32.AND P0, PT, R10, R13, PT ;  /* 0x0000000d0a00720c */ /* 0x000fc80003f06070 */
        /* <DEDUP_REMOVED lines=11> */
.L_x_28:
[----:B------:R-:W-:Y:S02]  /*1170*/  IMAD.U32 R19, RZ, RZ, UR8 ;  /* 0x00000008ff137e24 */ /* 0x000fe4000f8e00ff */
[----:B------:R-:W-:-:S03]  /*1180*/  IMAD.U32 R16, RZ, RZ, UR9 ;  /* 0x00000009ff107e24 */ /* 0x000fc6000f8e00ff */
[-C--:B------:R-:W-:Y:S02]  /*1190*/  LEA R4, P0, R10, R19.reuse, 0x2 ;  /* 0x000000130a047211 */ /* 0x080fe400078010ff */
[----:B------:R-:W-:Y:S02]  /*11a0*/  LEA R6, P1, R0, R19, 0x2 ;  /* 0x0000001300067211 */ /* 0x000fe400078210ff */
[-C--:B------:R-:W-:Y:S02]  /*11b0*/  LEA.HI.X R5, R10, R16.reuse, R17, 0x2, P0 ;  /* 0x000000100a057211 */ /* 0x080fe400000f1411 */
[----:B------:R-:W-:-:S04]  /*11c0*/  LEA.HI.X R7, R0, R16, R15, 0x2, P1 ;  /* 0x0000001000077211 */ /* 0x000fc800008f140f */
[----:B------:R-:W2:Y:S04]  /*11d0*/  LDG.E R5, desc[UR4][R4.64] ;  /* 0x0000000404057981 */ /* 0x000ea8000c1e1900 */
[----:B------:R-:W2:Y:S02]  /*11e0*/  LDG.E R6, desc[UR4][R6.64] ;  /* 0x0000000406067981 */ /* 0x000ea4000c1e1900 */
[----:B--2---:R-:W-:-:S13]  /*11f0*/  FSETP.GEU.AND P0, PT, R5, R6, PT ;  /* 0x000000060500720b */ /* 0x004fda0003f0e000 */
[----:B------:R2:W-:Y:S01]  /*1200*/  @!P0 STG.E desc[UR4][R2.64+-0x8], R5 ;  /* 0xfffff80502008986 */ /* 0x0005e2000c101904 */
[----:B------:R-:W-:Y:S02]  /*1210*/  @!P0 IADD3 R10, P1, PT, R10, 0x1, RZ ;  /* 0x000000010a0a8810 */ /* 0x000fe40007f3e0ff */
[----:B------:R-:W-:Y:S01]  /*1220*/  @P0 IADD3 R0, P2, PT, R0, 0x1, RZ ;  /* 0x0000000100000810 */ /* 0x000fe20007f5e0ff */
[----:B------:R2:W-:Y:S02]  /*1230*/  @P0 STG.E desc[UR4][R2.64+-0x8], R6 ;  /* 0xfffff80602000986 */ /* 0x0005e4000c101904 */
[----:B------:R-:W-:Y:S02]  /*1240*/  @!P0 IMAD.X R17, RZ, RZ, R17, P1 ;  /* 0x000000ffff118224 */ /* 0x000fe400008e0611 */
[----:B------:R-:W-:-:S08]  /*1250*/  @P0 IMAD.X R15, RZ, RZ, R15, P2 ;  /* 0x000000ffff0f0224 */ /* 0x000fd000010e060f */
.L_x_27:
[----:B------:R-:W-:Y:S05]  /*1260*/  BSYNC.RECONVERGENT B0 ;  /* 0x0000000000007941 */ /* 0x000fea0003800200 */
.L_x_25:
[----:B------:R-:W-:Y:S01]  /*1270*/  ISETP.GE.U32.AND P0, PT, R0, R11, PT ;  /* 0x0000000b0000720c */ /* 0x000fe20003f06070 */
[----:B------:R-:W-:Y:S03]  /*1280*/  BSSY.RECONVERGENT B0, `(.L_x_29) ;  /* 0x0000021000007945 */ /* 0x000fe60003800200 */
[----:B------:R-:W-:-:S13]  /*1290*/  ISETP.GE.AND.EX P0, PT, R15, R8, PT, P0 ;  /* 0x000000080f00720c */ /* 0x000fda0003f06300 */
[----:B------:R-:W-:Y:S05]  /*12a0*/  @!P0 BRA `(.L_x_30) ;  /* 0x00000000001c8947 */ /* 0x000fea0003800000 */
[----:B------:R-:W-:-:S04]  /*12b0*/  LEA R4, P0, R10, R19, 0x2 ;  /* 0x000000130a047211 */ /* 0x000fc800078010ff */
[----:B012---:R-:W-:-:S06]  /*12c0*/  LEA.HI.X R5, R10, R16, R17, 0x2, P0 ;  /* 0x000000100a057211 */ /* 0x007fcc00000f1411 */
[----:B------:R-:W2:Y:S01]  /*12d0*/  LDG.E R5, desc[UR4][R4.64] ;  /* 0x0000000404057981 */ /* 0x000ea2000c1e1900 */
[----:B------:R-:W-:-:S05]  /*12e0*/  IADD3 R10, P0, PT, R10, 0x1, RZ ;  /* 0x000000010a0a7810 */ /* 0x000fca0007f1e0ff */
[----:B------:R-:W-:Y:S01]  /*12f0*/  IMAD.X R17, RZ, RZ, R17, P0 ;  /* 0x000000ffff117224 */ /* 0x000fe200000e0611 */
[----:B--2---:R0:W-:Y:S01]  /*1300*/  STG.E desc[UR4][R2.64+-0x4], R5 ;  /* 0xfffffc0502007986 */ /* 0x0041e2000c101904 */
[----:B------:R-:W-:Y:S06]  /*1310*/  BRA `(.L_x_31) ;  /* 0x00000000005c7947 */ /* 0x000fec0003800000 */
.L_x_30:
[----:B------:R-:W-:-:S04]  /*1320*/  ISETP.GE.U32.AND P0, PT, R10, R13, PT ;  /* 0x0000000d0a00720c */ /* 0x000fc80003f06070 */
        /* <DEDUP_REMOVED lines=9> */
.L_x_32:
[-C--:B------:R-:W-:Y:S02]  /*13c0*/  LEA R4, P0, R10, R19.reuse, 0x2 ;  /* 0x000000130a047211 */ /* 0x080fe400078010ff */
[----:B--2---:R-:W-:Y:S02]  /*13d0*/  LEA R6, P1, R0, R19, 0x2 ;  /* 0x0000001300067211 */ /* 0x004fe400078210ff */
[-C--:B01----:R-:W-:Y:S02]  /*13e0*/  LEA.HI.X R5, R10, R16.reuse, R17, 0x2, P0 ;  /* 0x000000100a057211 */ /* 0x083fe400000f1411 */
[----:B------:R-:W-:-:S04]  /*13f0*/  LEA.HI.X R7, R0, R16, R15, 0x2, P1 ;  /* 0x0000001000077211 */ /* 0x000fc800008f140f */
        /* <DEDUP_REMOVED lines=9> */
.L_x_31:
[----:B------:R-:W-:Y:S05]  /*1490*/  BSYNC.RECONVERGENT B0 ;  /* 0x0000000000007941 */ /* 0x000fea0003800200 */
.L_x_29:
        /* <DEDUP_REMOVED lines=11> */
.L_x_34:
        /* <DEDUP_REMOVED lines=10> */
.L_x_36:
        /* <DEDUP_REMOVED lines=13> */
.L_x_35:
[----:B------:R-:W-:Y:S05]  /*16c0*/  BSYNC.RECONVERGENT B0 ;  /* 0x0000000000007941 */ /* 0x000fea0003800200 */
.L_x_33:
        /* <DEDUP_REMOVED lines=11> */
.L_x_38:
        /* <DEDUP_REMOVED lines=10> */
.L_x_40:
        /* <DEDUP_REMOVED lines=13> */
.L_x_39:
[----:B------:R-:W-:Y:S05]  /*18f0*/  BSYNC.RECONVERGENT B0 ;  /* 0x0000000000007941 */ /* 0x000fea0003800200 */
.L_x_37:
[----:B------:R-:W-:Y:S02]  /*1900*/  IADD3 R12, P0, PT, R12, 0x4, RZ ;  /* 0x000000040c0c7810 */ /* 0x000fe40007f1e0ff */
[----:B012---:R-:W-:-:S03]  /*1910*/  IADD3 R2, P1, PT, R2, 0x10, RZ ;  /* 0x0000001002027810 */ /* 0x007fc60007f3e0ff */
[----:B------:R-:W-:Y:S01]  /*1920*/  IMAD.X R14, RZ, RZ, R14, P0 ;  /* 0x000000ffff0e7224 */ /* 0x000fe200000e060e */
[----:B------:R-:W-:Y:S01]  /*1930*/  ISETP.GE.U32.AND P0, PT, R12, R13, PT ;  /* 0x0000000d0c00720c */ /* 0x000fe20003f06070 */
[----:B------:R-:W-:-:S03]  /*1940*/  IMAD.X R3, RZ, RZ, R3, P1 ;  /* 0x000000ffff037224 */ /* 0x000fc600008e0603 */
[----:B------:R-:W-:-:S13]  /*1950*/  ISETP.GE.AND.EX P0, PT, R14, R9, PT, P0 ;  /* 0x000000090e00720c */ /* 0x000fda0003f06300 */
[----:B------:R-:W-:Y:S05]  /*1960*/  @!P0 BRA `(.L_x_41) ;  /* 0xfffffff4009c8947 */ /* 0x000fea000383ffff */
[----:B------:R-:W-:Y:S05]  /*1970*/  EXIT ;  /* 0x000000000000794d */ /* 0x000fea0003800000 */
.L_x_42:
        /* <DEDUP_REMOVED lines=16> */
.L_x_61:


//--------------------- .text._Z11kernel_sortPf   --------------------------
	.section	.text._Z11kernel_sortPf,"ax",@progbits
	.align	128
        .global         _Z11kernel_sortPf
        .type           _Z11kernel_sortPf,@function
        .size           _Z11kernel_sortPf,(.L_x_62 - _Z11kernel_sortPf)
        .other          _Z11kernel_sortPf,@"STO_CUDA_ENTRY STV_DEFAULT"
_Z11kernel_sortPf:
.text._Z11kernel_sortPf:
[----:B------:R-:W-:Y:S01]  /*0000*/  LDC R1, c[0x0][0x37c] ;  /* 0x0000df00ff017b82 */ /* 0x000fe20000000800 */
[----:B------:R-:W0:Y:S07]  /*0010*/  S2R R7, SR_TID.X ;  /* 0x0000000000077919 */ /* 0x000e2e0000002100 */
[----:B------:R-:W0:Y:S01]  /*0020*/  S2UR UR6, SR_CTAID.X ;  /* 0x00000000000679c3 */ /* 0x000e220000002500 */
[----:B------:R-:W1:Y:S07]  /*0030*/  LDCU.64 UR4, c[0x0][0x358] ;  /* 0x00006b00ff0477ac */ /* 0x000e6e0008000a00 */
[----:B------:R-:W0:Y:S08]  /*0040*/  LDC R0, c[0x0][0x360] ;  /* 0x0000d800ff007b82 */ /* 0x000e300000000800 */
[----:B------:R-:W2:Y:S01]  /*0050*/  LDC.64 R4, c[0x0][0x380] ;  /* 0x0000e000ff047b82 */ /* 0x000ea20000000a00 */
[----:B0-----:R-:W-:-:S04]  /*0060*/  IMAD R0, R0, UR6, R7 ;  /* 0x0000000600007c24 */ /* 0x001fc8000f8e0207 */
[----:B------:R-:W-:-:S04]  /*0070*/  IMAD R3, R0, 0xa, RZ ;  /* 0x0000000a00037824 */ /* 0x000fc800078e02ff */
[----:B--2---:R-:W-:-:S05]  /*0080*/  IMAD.WIDE R4, R3, 0x4, R4 ;  /* 0x0000000403047825 */ /* 0x004fca00078e0204 */
[----:B-1----:R-:W2:Y:S04]  /*0090*/  LDG.E R8, desc[UR4][R4.64] ;  /* 0x0000000404087981 */ /* 0x002ea8000c1e1900 */
[----:B------:R-:W2:Y:S04]  /*00a0*/  LDG.E R9, desc[UR4][R4.64+0x4] ;  /* 0x0000040404097981 */ /* 0x000ea8000c1e1900 */
[----:B------:R-:W3:Y:S04]  /*00b0*/  LDG.E R10, desc[UR4][R4.64+0x8] ;  /* 0x00000804040a7981 */ /* 0x000ee8000c1e1900 */
[----:B------:R-:W3:Y:S04]  /*00c0*/  LDG.E R11, desc[UR4][R4.64+0xc] ;  /* 0x00000c04040b7981 */ /* 0x000ee8000c1e1900 */
[----:B------:R-:W4:Y:S04]  /*00d0*/  LDG.E R12, desc[UR4][R4.64+0x10] ;  /* 0x00001004040c7981 */ /* 0x000f28000c1e1900 */
[----:B------:R-:W4:Y:S04]  /*00e0*/  LDG.E R13, desc[UR4][R4.64+0x14] ;  /* 0x00001404040d7981 */ /* 0x000f28000c1e1900 */
[----:B------:R-:W5:Y:S04]  /*00f0*/  LDG.E R14, desc[UR4][R4.64+0x18] ;  /* 0x00001804040e7981 */ /* 0x000f68000c1e1900 */
[----:B------:R-:W5:Y:S04]  /*0100*/  LDG.E R15, desc[UR4][R4.64+0x1c] ;  /* 0x00001c04040f7981 */ /* 0x000f68000c1e1900 */
[----:B------:R-:W5:Y:S04]  /*0110*/  LDG.E R16, desc[UR4][R4.64+0x20] ;  /* 0x0000200404107981 */ /* 0x000f68000c1e1900 */
[----:B------:R-:W5:Y:S01]  /*0120*/  LDG.E R17, desc[UR4][R4.64+0x24] ;  /* 0x0000240404117981 */ /* 0x000f62000c1e1900 */
[----:B------:R-:W-:Y:S01]  /*0130*/  MOV R0, 0x400 ;  /* 0x0000040000007802 */ /* 0x000fe20000000f00 */
[----:B------:R-:W-:Y:S01]  /*0140*/  BSSY.RECONVERGENT B0, `(.L_x_43) ;  /* 0x0000022000007945 */ /* 0x000fe20003800200 */
[----:B------:R-:W0:Y:S02]  /*0150*/  S2R R3, SR_CgaCtaId ;  /* 0x0000000000037919 */ /* 0x000e240000008800 */
[----:B0-----:R-:W-:-:S05]  /*0160*/  LEA R0, R3, R0, 0x18 ;  /* 0x0000000003007211 */ /* 0x001fca00078ec0ff */
[----:B------:R-:W-:-:S05]  /*0170*/  IMAD R7, R7, 0x28, R0 ;  /* 0x0000002807077824 */ /* 0x000fca00078e0200 */
[----:B--2---:R-:W-:Y:S04]  /*0180*/  STS.64 [R7], R8 ;  /* 0x0000000807007388 */ /* 0x004fe80000000a00 */
[----:B---3--:R-:W-:Y:S04]  /*0190*/  STS.64 [R7+0x8], R10 ;  /* 0x0000080a07007388 */ /* 0x008fe80000000a00 */
[----:B----4-:R-:W-:Y:S04]  /*01a0*/  STS.64 [R7+0x10], R12 ;  /* 0x0000100c07007388 */ /* 0x010fe80000000a00 */
[----:B-----5:R-:W-:Y:S04]  /*01b0*/  STS.64 [R7+0x18], R14 ;  /* 0x0000180e07007388 */ /* 0x020fe80000000a00 */
[----:B------:R-:W-:Y:S01]  /*01c0*/  STS.64 [R7+0x20], R16 ;  /* 0x0000201007007388 */ /* 0x000fe20000000a00 */
[----:B------:R-:W-:Y:S06]  /*01d0*/  BAR.SYNC.DEFER_BLOCKING 0x0 ;  /* 0x0000000000007b1d */ /* 0x000fec0000010000 */
[----:B------:R-:W0:Y:S04]  /*01e0*/  LDS.64 R22, [R7] ;  /* 0x0000000007167984 */ /* 0x000e280000000a00 */
[----:B------:R-:W1:Y:S04]  /*01f0*/  LDS R18, [R7+0x8] ;  /* 0x0000080007127984 */ /* 0x000e680000000800 */
[----:B------:R2:W3:Y:S04]  /*0200*/  LDS R20, [R7+0xc] ;  /* 0x00000c0007147984 */ /* 0x0004e80000000800 */
[----:B------:R2:W4:Y:S01]  /*0210*/  LDS R2, [R7+0x10] ;  /* 0x0000100007027984 */ /* 0x0005220000000800 */
[----:B0-----:R-:W-:Y:S01]  /*0220*/  FSETP.GEU.AND P0, PT, R23, R22, PT ;  /* 0x000000161700720b */ /* 0x001fe20003f0e000 */
[----:B------:R-:W-:-:S02]  /*0230*/  IMAD.MOV.U32 R8, RZ, RZ, R23 ;  /* 0x000000ffff087224 */ /* 0x000fc400078e0017 */
[--C-:B------:R-:W-:Y:S01]  /*0240*/  IMAD.MOV.U32 R9, RZ, RZ, R22.reuse ;  /* 0x000000ffff097224 */ /* 0x100fe200078e0016 */
[----:B-1----:R-:W-:Y:S01]  /*0250*/  MOV R21, R18 ;  /* 0x0000001200157202 */ /* 0x002fe20000000f00 */
[----:B------:R-:W-:-:S08]  /*0260*/  IMAD.MOV.U32 R19, RZ, RZ, R22 ;  /* 0x000000ffff137224 */ /* 0x000fd000078e0016 */
[----:B------:R-:W-:Y:S01]  /*0270*/  @!P0 MOV R19, R23 ;  /* 0x0000001700138202 */ /* 0x000fe20000000f00 */
[----:B------:R-:W-:Y:S01]  /*0280*/  @!P0 IMAD.MOV.U32 R23, RZ, RZ, R22 ;  /* 0x000000ffff178224 */ /* 0x000fe200078e0016 */
[----:B------:R2:W-:Y:S03]  /*0290*/  @!P0 STS.64 [R7], R8 ;  /* 0x0000000807008388 */ /* 0x0005e60000000a00 */
[----:B------:R-:W-:Y:S01]  /*02a0*/  IMAD.MOV.U32 R11, RZ, RZ, R19 ;  /* 0x000000ffff0b7224 */ /* 0x000fe200078e0013 */
[----:B------:R-:W-:Y:S01]  /*02b0*/  FSETP.GEU.AND P1, PT, R18, R23, PT ;  /* 0x000000171200720b */ /* 0x000fe20003f2e000 */
[----:B------:R-:W-:-:S12]  /*02c0*/  IMAD.MOV.U32 R0, RZ, RZ, R23 ;  /* 0x000000ffff007224 */ /* 0x000fd800078e0017 */
[----:B--234-:R-:W-:Y:S05]  /*02d0*/  @P1 BRA `(.L_x_44) ;  /* 0x0000000000201947 */ /* 0x01cfea0003800000 */
[----:B------:R-:W-:Y:S01]  /*02e0*/  FSETP.GEU.AND P0, PT, R18, R19, PT ;  /* 0x000000131200720b */ /* 0x000fe20003f0e000 */
[----:B------:R0:W-:Y:S01]  /*02f0*/  STS [R7+0x4], R18 ;  /* 0x0000041207007388 */ /* 0x0001e20000000800 */
[----:B------:R-:W-:Y:S02]  /*0300*/  MOV R0, R18 ;  /* 0x0000001200007202 */ /* 0x000fe40000000f00 */
[----:B------:R-:W-:Y:S01]  /*0310*/  MOV R21, R23 ;  /* 0x0000001700157202 */ /* 0x000fe20000000f00 */
[----:B------:R0:W-:Y:S08]  /*0320*/  STS [R7+0x8], R23 ;  /* 0x0000081707007388 */ /* 0x0001f00000000800 */
[----:B------:R0:W-:Y:S01]  /*0330*/  @!P0 STS.64 [R7], R18 ;  /* 0x0000001207008388 */ /* 0x0001e20000000a00 */
[----:B------:R-:W-:-:S02]  /*0340*/  @!P0 IMAD.MOV.U32 R11, RZ, RZ, R18 ;  /* 0x000000ffff0b8224 */ /* 0x000fc400078e0012 */
[----:B------:R-:W-:-:S07]  /*0350*/  @!P0 IMAD.MOV.U32 R0, RZ, RZ, R19 ;  /* 0x000000ffff008224 */ /* 0x000fce00078e0013 */
.L_x_44:
[----:B------:R-:W-:Y:S05]  /*0360*/  BSYNC.RECONVERGENT B0 ;  /* 0x0000000000007941 */ /* 0x000fea0003800200 */
.L_x_43:
[----:B------:R-:W-:Y:S01]  /*0370*/  FSETP.GEU.AND P0, PT, R20, R21, PT ;  /* 0x000000151400720b */ /* 0x000fe20003f0e000 */
[----:B------:R-:W-:Y:S01]  /*0380*/  BSSY.RECONVERGENT B0, `(.L_x_45) ;  /* 0x0000014000007945 */ /* 0x000fe20003800200 */
[----:B------:R-:W-:Y:S01]  /*0390*/  IMAD.MOV.U32 R8, RZ, RZ, R20 ;  /* 0x000000ffff087224 */ /* 0x000fe200078e0014 */
[----:B------:R-:W-:Y:S01]  /*03a0*/  MOV R9, R11 ;  /* 0x0000000b00097202 */ /* 0x000fe20000000f00 */
[----:B------:R-:W-:Y:S02]  /*03b0*/  IMAD.MOV.U32 R6, RZ, RZ, R0 ;  /* 0x000000ffff067224 */ /* 0x000fe400078e0000 */
[----:B------:R-:W-:-:S07]  /*03c0*/  IMAD.MOV.U32 R3, RZ, RZ, R21 ;  /* 0x000000ffff037224 */ /* 0x000fce00078e0015 */
[----:B------:R-:W-:Y:S05]  /*03d0*/  @P0 BRA `(.L_x_46) ;  /* 0x0000000000380947 */ /* 0x000fea0003800000 */
[----:B------:R1:W-:Y:S01]  /*03e0*/  STS.64 [R7+0x8], R20 ;  /* 0x0000081407007388 */ /* 0x0003e20000000a00 */
[----:B------:R-:W-:Y:S01]  /*03f0*/  FSETP.GEU.AND P0, PT, R20, R0, PT ;  /* 0x000000001400720b */ /* 0x000fe20003f0e000 */
[----:B------:R-:W-:Y:S01]  /*0400*/  IMAD.MOV.U32 R8, RZ, RZ, R21 ;  /* 0x000000ffff087224 */ /* 0x000fe200078e0015 */
[----:B------:R-:W-:-:S11]  /*0410*/  MOV R3, R20 ;  /* 0x0000001400037202 */ /* 0x000fd60000000f00 */
[----:B-1----:R-:W-:Y:S05]  /*0420*/  @P0 BRA `(.L_x_46) ;  /* 0x0000000000240947 */ /* 0x002fea0003800000 */
[----:B------:R-:W-:Y:S01]  /*0430*/  FSETP.GEU.AND P0, PT, R20, R11, PT ;  /* 0x0000000b1400720b */ /* 0x000fe20003f0e000 */
[--C-:B------:R-:W-:Y:S01]  /*0440*/  IMAD.MOV.U32 R10, RZ, RZ, R20.reuse ;  /* 0x000000ffff0a7224 */ /* 0x100fe200078e0014 */
[----:B------:R1:W-:Y:S01]  /*0450*/  STS [R7+0x4], R20 ;  /* 0x0000041407007388 */ /* 0x0003e20000000800 */
[----:B------:R-:W-:Y:S02]  /*0460*/  IMAD.MOV.U32 R6, RZ, RZ, R20 ;  /* 0x000000ffff067224 */ /* 0x000fe400078e0014 */
[----:B------:R-:W-:Y:S01]  /*0470*/  IMAD.MOV.U32 R3, RZ, RZ, R0 ;  /* 0x000000ffff037224 */ /* 0x000fe200078e0000 */
[----:B------:R1:W-:Y:S07]  /*0480*/  STS [R7+0x8], R0 ;  /* 0x0000080007007388 */ /* 0x0003ee0000000800 */
[----:B------:R1:W-:Y:S01]  /*0490*/  @!P0 STS.64 [R7], R10 ;  /* 0x0000000a07008388 */ /* 0x0003e20000000a00 */
[----:B------:R-:W-:Y:S01]  /*04a0*/  @!P0 MOV R9, R20 ;  /* 0x0000001400098202 */ /* 0x000fe20000000f00 */
[----:B------:R-:W-:-:S07]  /*04b0*/  @!P0 IMAD.MOV.U32 R6, RZ, RZ, R11 ;  /* 0x000000ffff068224 */ /* 0x000fce00078e000b */
.L_x_46:
[----:B------:R-:W-:Y:S05]  /*04c0*/  BSYNC.RECONVERGENT B0 ;  /* 0x0000000000007941 */ /* 0x000fea0003800200 */
.L_x_45:
[----:B------:R-:W-:Y:S01]  /*04d0*/  FSETP.GEU.AND P0, PT, R2, R8, PT ;  /* 0x000000080200720b */ /* 0x000fe20003f0e000 */
[----:B------:R-:W-:Y:S01]  /*04e0*/  BSSY.RECONVERGENT B0, `(.L_x_47) ;  /* 0x000001b000007945 */ /* 0x000fe20003800200 */
[----:B------:R-:W-:Y:S01]  /*04f0*/  MOV R15, R2 ;  /* 0x00000002000f7202 */ /* 0x000fe20000000f00 */
[----:B-1----:R-:W-:Y:S01]  /*0500*/  IMAD.MOV.U32 R0, RZ, RZ, R6 ;  /* 0x000000ffff007224 */ /* 0x002fe200078e0006 */
[----:B------:R-:W-:Y:S01]  /*0510*/  MOV R13, R9 ;  /* 0x00000009000d7202 */ /* 0x000fe20000000f00 */
[----:B------:R-:W-:Y:S02]  /*0520*/  IMAD.MOV.U32 R10, RZ, RZ, R8 ;  /* 0x000000ffff0a7224 */ /* 0x000fe400078e0008 */
[----:B------:R-:W-:-:S06]  /*0530*/  IMAD.MOV.U32 R17, RZ, RZ, R3 ;  /* 0x000000ffff117224 */ /* 0x000fcc00078e0003 */
[----:B------:R-:W-:Y:S05]  /*0540*/  @P0 BRA `(.L_x_48) ;  /* 0x0000000000500947 */ /* 0x000fea0003800000 */
[----:B------:R1:W-:Y:S01]  /*0550*/  STS [R7+0x10], R8 ;  /* 0x0000100807007388 */ /* 0x0003e20000000800 */
[----:B------:R-:W-:Y:S01]  /*0560*/  FSETP.GEU.AND P0, PT, R2, R3, PT ;  /* 0x000000030200720b */ /* 0x000fe20003f0e000 */
[----:B------:R-:W-:Y:S01]  /*0570*/  IMAD.MOV.U32 R10, RZ, RZ, R2 ;  /* 0x000000ffff0a7224 */ /* 0x000fe200078e0002 */
[----:B------:R-:W-:Y:S01]  /*0580*/  MOV R15, R8 ;  /* 0x00000008000f7202 */ /* 0x000fe20000000f00 */
[----:B------:R1:W-:Y:S10]  /*0590*/  STS [R7+0xc], R2 ;  /* 0x00000c0207007388 */ /* 0x0003f40000000800 */
[----:B-1----:R-:W-:Y:S05]  /*05a0*/  @P0 BRA `(.L_x_48) ;  /* 0x0000000000380947 */ /* 0x002fea0003800000 */
[----:B------:R1:W-:Y:S01]  /*05b0*/  STS.64 [R7+0x8], R2 ;  /* 0x0000080207007388 */ /* 0x0003e20000000a00 */
[----:B------:R-:W-:Y:S01]  /*05c0*/  FSETP.GEU.AND P0, PT, R2, R6, PT ;  /* 0x000000060200720b */ /* 0x000fe20003f0e000 */
[----:B------:R-:W-:Y:S02]  /*05d0*/  IMAD.MOV.U32 R10, RZ, RZ, R3 ;  /* 0x000000ffff0a7224 */ /* 0x000fe400078e0003 */
[----:B------:R-:W-:-:S10]  /*05e0*/  IMAD.MOV.U32 R17, RZ, RZ, R2 ;  /* 0x000000ffff117224 */ /* 0x000fd400078e0002 */
[----:B-1----:R-:W-:Y:S05]  /*05f0*/  @P0 BRA `(.L_x_48) ;  /* 0x0000000000240947 */ /* 0x002fea0003800000 */
[----:B------:R-:W-:Y:S01]  /*0600*/  FSETP.GEU.AND P0, PT, R2, R9, PT ;  /* 0x000000090200720b */ /* 0x000fe20003f0e000 */
[----:B------:R1:W-:Y:S01]  /*0610*/  STS [R7+0x4], R2 ;  /* 0x0000040207007388 */ /* 0x0003e20000000800 */
[----:B------:R-:W-:Y:S01]  /*0620*/  MOV R8, R2 ;  /* 0x0000000200087202 */ /* 0x000fe20000000f00 */
[----:B------:R-:W-:Y:S02]  /*0630*/  IMAD.MOV.U32 R0, RZ, RZ, R2 ;  /* 0x000000ffff007224 */ /* 0x000fe400078e0002 */
[----:B------:R1:W-:Y:S01]  /*0640*/  STS [R7+0x8], R6 ;  /* 0x0000080607007388 */ /* 0x0003e20000000800 */
[----:B------:R-:W-:-:S07]  /*0650*/  IMAD.MOV.U32 R17, RZ, RZ, R6 ;  /* 0x000000ffff117224 */ /* 0x000fce00078e0006 */
[----:B------:R1:W-:Y:S01]  /*0660*/  @!P0 STS.64 [R7], R8 ;  /* 0x0000000807008388 */ /* 0x0003e20000000a00 */
[----:B------:R-:W-:Y:S01]  /*0670*/  @!P0 IMAD.MOV.U32 R13, RZ, RZ, R2 ;  /* 0x000000ffff0d8224 */ /* 0x000fe200078e0002 */
[----:B------:R-:W-:-:S07]  /*0680*/  @!P0 MOV R0, R9 ;  /* 0x0000000900008202 */ /* 0x000fce0000000f00 */
.L_x_48:
[----:B------:R-:W-:Y:S05]  /*0690*/  BSYNC.RECONVERGENT B0 ;  /* 0x0000000000007941 */ /* 0x000fea0003800200 */
.L_x_47:
[----:B------:R-:W2:Y:S01]  /*06a0*/  LDS R14, [R7+0x14] ;  /* 0x00001400070e7984 */ /* 0x000ea20000000800 */
[----:B------:R-:W-:Y:S01]  /*06b0*/  BSSY.RECONVERGENT B0, `(.L_x_49) ;  /* 0x0000023000007945 */ /* 0x000fe20003800200 */
[----:B-1----:R-:W-:Y:S01]  /*06c0*/  IMAD.MOV.U32 R6, RZ, RZ, R0 ;  /* 0x000000ffff067224 */ /* 0x002fe200078e0000 */
[----:B------:R-:W-:Y:S01]  /*06d0*/  MOV R2, R10 ;  /* 0x0000000a00027202 */ /* 0x000fe20000000f00 */
[----:B------:R-:W-:Y:S01]  /*06e0*/  IMAD.MOV.U32 R3, RZ, RZ, R13 ;  /* 0x000000ffff037224 */ /* 0x000fe200078e000d */
[-C--:B------:R-:W-:Y:S01]  /*06f0*/  MOV R11, R15.reuse ;  /* 0x0000000f000b7202 */ /* 0x080fe20000000f00 */
[----:B------:R-:W-:Y:S01]  /*0700*/  IMAD.MOV.U32 R9, RZ, RZ, R17 ;  /* 0x000000ffff097224 */ /* 0x000fe200078e0011 */
[----:B--2---:R-:W-:Y:S01]  /*0710*/  FSETP.GEU.AND P0, PT, R14, R15, PT ;  /* 0x0000000f0e00720b */ /* 0x004fe20003f0e000 */
[----:B------:R-:W-:-:S12]  /*0720*/  IMAD.MOV.U32 R8, RZ, RZ, R14 ;  /* 0x000000ffff087224 */ /* 0x000fd800078e000e */
[----:B------:R-:W-:Y:S05]  /*0730*/  @P0 BRA `(.L_x_50) ;  /* 0x0000000000680947 */ /* 0x000fea0003800000 */
[----:B------:R1:W-:Y:S01]  /*0740*/  STS.64 [R7+0x10], R14 ;  /* 0x0000100e07007388 */ /* 0x0003e20000000a00 */
[----:B------:R-:W-:Y:S01]  /*0750*/  FSETP.GEU.AND P0, PT, R14, R10, PT ;  /* 0x0000000a0e00720b */ /* 0x000fe20003f0e000 */
[----:B------:R-:W-:Y:S01]  /*0760*/  IMAD.MOV.U32 R8, RZ, RZ, R15 ;  /* 0x000000ffff087224 */ /* 0x000fe200078e000f */
[----:B------:R-:W-:-:S11]  /*0770*/  MOV R11, R14 ;  /* 0x0000000e000b7202 */ /* 0x000fd60000000f00 */
[----:B-1----:R-:W-:Y:S05]  /*0780*/  @P0 BRA `(.L_x_50) ;  /* 0x0000000000540947 */ /* 0x002fea0003800000 */
[----:B------:R1:W-:Y:S01]  /*0790*/  STS [R7+0x10], R10 ;  /* 0x0000100a07007388 */ /* 0x0003e20000000800 */
[----:B------:R-:W-:Y:S01]  /*07a0*/  FSETP.GEU.AND P0, PT, R14, R17, PT ;  /* 0x000000110e00720b */ /* 0x000fe20003f0e000 */
[----:B------:R-:W-:Y:S02]  /*07b0*/  IMAD.MOV.U32 R2, RZ, RZ, R14 ;  /* 0x000000ffff027224 */ /* 0x000fe400078e000e */
[----:B------:R1:W-:Y:S01]  /*07c0*/  STS [R7+0xc], R14 ;  /* 0x00000c0e07007388 */ /* 0x0003e20000000800 */
[----:B------:R-:W-:-:S09]  /*07d0*/  IMAD.MOV.U32 R11, RZ, RZ, R10 ;  /* 0x000000ffff0b7224 */ /* 0x000fd200078e000a */
[----:B-1----:R-:W-:Y:S05]  /*07e0*/  @P0 BRA `(.L_x_50) ;  /* 0x00000000003c0947 */ /* 0x002fea0003800000 */
[----:B------:R-:W-:Y:S01]  /*07f0*/  MOV R16, R14 ;  /* 0x0000000e00107202 */ /* 0x000fe20000000f00 */
[----:B------:R-:W-:Y:S01]  /*0800*/  IMAD.MOV.U32 R2, RZ, RZ, R17 ;  /* 0x000000ffff027224 */ /* 0x000fe200078e0011 */
[----:B------:R-:W-:Y:S01]  /*0810*/  FSETP.GEU.AND P0, PT, R14, R0, PT ;  /* 0x000000000e00720b */ /* 0x000fe20003f0e000 */
[----:B------:R-:W-:Y:S02]  /*0820*/  IMAD.MOV.U32 R9, RZ, RZ, R14 ;  /* 0x000000ffff097224 */ /* 0x000fe400078e000e */
[----:B------:R1:W-:Y:S10]  /*0830*/  STS.64 [R7+0x8], R16 ;  /* 0x0000081007007388 */ /* 0x0003f40000000a00 */
[----:B------:R-:W-:Y:S05]  /*0840*/  @P0 BRA `(.L_x_50) ;  /* 0x0000000000240947 */ /* 0x000fea0003800000 */
        /* <DEDUP_REMOVED lines=9> */
.L_x_50:
[----:B------:R-:W-:Y:S05]  /*08e0*/  BSYNC.RECONVERGENT B0 ;  /* 0x0000000000007941 */ /* 0x000fea0003800200 */
.L_x_49:
[----:B------:R-:W3:Y:S01]  /*08f0*/  LDS R10, [R7+0x18] ;  /* 0x00001800070a7984 */ /* 0x000ee20000000800 */
[----:B------:R-:W-:Y:S01]  /*0900*/  BSSY.RECONVERGENT B0, `(.L_x_51) ;  /* 0x000002a000007945 */ /* 0x000fe20003800200 */
[----:B--2---:R-:W-:Y:S01]  /*0910*/  IMAD.MOV.U32 R12, RZ, RZ, R6 ;  /* 0x000000ffff0c7224 */ /* 0x004fe200078e0006 */
[----:B------:R-:W-:Y:S01]  /*0920*/  MOV R14, R2 ;  /* 0x00000002000e7202 */ /* 0x000fe20000000f00 */
[----:B0-----:R-:W-:Y:S01]  /*0930*/  IMAD.MOV.U32 R18, RZ, RZ, R8 ;  /* 0x000000ffff127224 */ /* 0x001fe200078e0008 */
[----:B------:R-:W-:Y:S01]  /*0940*/  MOV R21, R9 ;  /* 0x0000000900157202 */ /* 0x000fe20000000f00 */
[----:B------:R-:W-:Y:S02]  /*0950*/  IMAD.MOV.U32 R15, RZ, RZ, R3 ;  /* 0x000000ffff0f7224 */ /* 0x000fe400078e0003 */
[----:B------:R-:W-:Y:S01]  /*0960*/  IMAD.MOV.U32 R19, RZ, RZ, R11 ;  /* 0x000000ffff137224 */ /* 0x000fe200078e000b */
[----:B---3--:R-:W-:Y:S01]  /*0970*/  FSETP.GEU.AND P0, PT, R10, R8, PT ;  /* 0x000000080a00720b */ /* 0x008fe20003f0e000 */
[----:B-1----:R-:W-:-:S12]  /*0980*/  IMAD.MOV.U32 R17, RZ, RZ, R10 ;  /* 0x000000ffff117224 */ /* 0x002fd800078e000a */
[----:B------:R-:W-:Y:S05]  /*0990*/  @P0 BRA `(.L_x_52) ;  /* 0x0000000000800947 */ /* 0x000fea0003800000 */
[----:B------:R0:W-:Y:S01]  /*09a0*/  STS [R7+0x18], R8 ;  /* 0x0000180807007388 */ /* 0x0001e20000000800 */
[----:B------:R-:W-:Y:S01]  /*09b0*/  FSETP.GEU.AND P0, PT, R10, R11, PT ;  /* 0x0000000b0a00720b */ /* 0x000fe20003f0e000 */
[----:B------:R-:W-:Y:S01]  /*09c0*/  IMAD.MOV.U32 R17, RZ, RZ, R8 ;  /* 0x000000ffff117224 */ /* 0x000fe200078e0008 */
[----:B------:R-:W-:Y:S01]  /*09d0*/  MOV R18, R10 ;  /* 0x0000000a00127202 */ /* 0x000fe20000000f00 */
[----:B------:R0:W-:Y:S10]  /*09e0*/  STS [R7+0x14], R10 ;  /* 0x0000140a07007388 */ /* 0x0001f40000000800 */
[----:B0-----:R-:W-:Y:S05]  /*09f0*/  @P0 BRA `(.L_x_52) ;  /* 0x0000000000680947 */ /* 0x001fea0003800000 */
[----:B------:R0:W-:Y:S01]  /*0a00*/  STS.64 [R7+0x10], R10 ;  /* 0x0000100a07007388 */ /* 0x0001e20000000a00 */
[----:B------:R-:W-:Y:S01]  /*0a10*/  FSETP.GEU.AND P0, PT, R10, R2, PT ;  /* 0x000000020a00720b */ /* 0x000fe20003f0e000 */
[----:B------:R-:W-:Y:S01]  /*0a20*/  IMAD.MOV.U32 R18, RZ, RZ, R11 ;  /* 0x000000ffff127224 */ /* 0x000fe200078e000b */
[----:B------:R-:W-:-:S11]  /*0a30*/  MOV R19, R10 ;  /* 0x0000000a00137202 */ /* 0x000fd60000000f00 */
[----:B0-----:R-:W-:Y:S05]  /*0a40*/  @P0 BRA `(.L_x_52) ;  /* 0x0000000000540947 */ /* 0x001fea0003800000 */
[----:B------:R0:W-:Y:S01]  /*0a50*/  STS [R7+0x10], R2 ;  /* 0x0000100207007388 */ /* 0x0001e20000000800 */
[----:B------:R-:W-:Y:S01]  /*0a60*/  FSETP.GEU.AND P0, PT, R10, R9, PT ;  /* 0x000000090a00720b */ /* 0x000fe20003f0e000 */
[----:B------:R-:W-:Y:S02]  /*0a70*/  IMAD.MOV.U32 R14, RZ, RZ, R10 ;  /* 0x000000ffff0e7224 */ /* 0x000fe400078e000a */
[----:B------:R0:W-:Y:S01]  /*0a80*/  STS [R7+0xc], R10 ;  /* 0x00000c0a07007388 */ /* 0x0001e20000000800 */
[----:B------:R-:W-:-:S09]  /*0a90*/  IMAD.MOV.U32 R19, RZ, RZ, R2 ;  /* 0x000000ffff137224 */ /* 0x000fd200078e0002 */
[----:B0-----:R-:W-:Y:S05]  /*0aa0*/  @P0 BRA `(.L_x_52) ;  /* 0x00000000003c0947 */ /* 0x001fea0003800000 */
        /* <DEDUP_REMOVED lines=15> */
.L_x_52:
[----:B------:R-:W-:Y:S05]  /*0ba0*/  BSYNC.RECONVERGENT B0 ;  /* 0x0000000000007941 */ /* 0x000fea0003800200 */
.L_x_51:
[----:B------:R-:W2:Y:S01]  /*0bb0*/  LDS R16, [R7+0x1c] ;  /* 0x00001c0007107984 */ /* 0x000ea20000000800 */
[----:B------:R-:W-:Y:S01]  /*0bc0*/  BSSY.RECONVERGENT B0, `(.L_x_53) ;  /* 0x0000031000007945 */ /* 0x000fe20003800200 */
[----:B------:R-:W-:Y:S01]  /*0bd0*/  IMAD.MOV.U32 R0, RZ, RZ, R12 ;  /* 0x000000ffff007224 */ /* 0x000fe200078e000c */
[----:B-1----:R-:W-:Y:S01]  /*0be0*/  MOV R6, R14 ;  /* 0x0000000e00067202 */ /* 0x002fe20000000f00 */
[----:B0-----:R-:W-:Y:S01]  /*0bf0*/  IMAD.MOV.U32 R8, RZ, RZ, R18 ;  /* 0x000000ffff087224 */ /* 0x001fe200078e0012 */
[----:B------:R-:W-:Y:S01]  /*0c00*/  MOV R11, R21 ;  /* 0x00000015000b7202 */ /* 0x000fe20000000f00 */
[----:B------:R-:W-:Y:S02]  /*0c10*/  IMAD.MOV.U32 R3, RZ, RZ, R15 ;  /* 0x000000ffff037224 */ /* 0x000fe400078e000f */
[----:B------:R-:W-:Y:S02]  /*0c20*/  IMAD.MOV.U32 R9, RZ, RZ, R19 ;  /* 0x000000ffff097224 */ /* 0x000fe400078e0013 */
[----:B------:R-:W-:Y:S01]  /*0c30*/  IMAD.MOV.U32 R13, RZ, RZ, R17 ;  /* 0x000000ffff0d7224 */ /* 0x000fe200078e0011 */
[----:B--2---:R-:W-:-:S02]  /*0c40*/  FSETP.GEU.AND P0, PT, R16, R17, PT ;  /* 0x000000111000720b */ /* 0x004fc40003f0e000 */
[----:B------:R-:W-:-:S11]  /*0c50*/  MOV R2, R16 ;  /* 0x0000001000027202 */ /* 0x000fd60000000f00 */
[----:B------:R-:W-:Y:S05]  /*0c60*/  @P0 BRA `(.L_x_54) ;  /* 0x0000000000980947 */ /* 0x000fea0003800000 */
[----:B------:R0:W-:Y:S01]  /*0c70*/  STS.64 [R7+0x18], R16 ;  /* 0x0000181007007388 */ /* 0x0001e20000000a00 */
[----:B------:R-:W-:Y:S01]  /*0c80*/  FSETP.GEU.AND P0, PT, R16, R18, PT ;  /* 0x000000121000720b */ /* 0x000fe20003f0e000 */
[----:B------:R-:W-:Y:S02]  /*0c90*/  IMAD.MOV.U32 R2, RZ, RZ, R17 ;  /* 0x000000ffff027224 */ /* 0x000fe400078e0011 */
[----:B------:R-:W-:-:S10]  /*0ca0*/  IMAD.MOV.U32 R13, RZ, RZ, R16 ;  /* 0x000000ffff0d7224 */ /* 0x000fd400078e0010 */
[----:B0-----:R-:W-:Y:S05]  /*0cb0*/  @P0 BRA `(.L_x_54) ;  /* 0x0000000000840947 */ /* 0x001fea0003800000 */
[----:B------:R0:W-:Y:S01]  /*0cc0*/  STS [R7+0x18], R18 ;  /* 0x0000181207007388 */ /* 0x0001e20000000800 */
[----:B------:R-:W-:Y:S01]  /*0cd0*/  FSETP.GEU.AND P0, PT, R16, R19, PT ;  /* 0x000000131000720b */ /* 0x000fe20003f0e000 */
[----:B------:R-:W-:Y:S01]  /*0ce0*/  IMAD.MOV.U32 R13, RZ, RZ, R18 ;  /* 0x000000ffff0d7224 */ /* 0x000fe200078e0012 */
[----:B------:R-:W-:Y:S01]  /*0cf0*/  MOV R8, R16 ;  /* 0x0000001000087202 */ /* 0x000fe20000000f00 */
[----:B------:R0:W-:Y:S10]  /*0d00*/  STS [R7+0x14], R16 ;  /* 0x0000141007007388 */ /* 0x0001f40000000800 */
[----:B0-----:R-:W-:Y:S05]  /*0d10*/  @P0 BRA `(.L_x_54) ;  /* 0x00000000006c0947 */ /* 0x001fea0003800000 */
[--C-:B------:R-:W-:Y:S01]  /*0d20*/  IMAD.MOV.U32 R18, RZ, RZ, R16.reuse ;  /* 0x000000ffff127224 */ /* 0x100fe200078e0010 */
[----:B------:R-:W-:Y:S01]  /*0d30*/  FSETP.GEU.AND P0, PT, R16, R14, PT ;  /* 0x0000000e1000720b */ /* 0x000fe20003f0e000 */
[----:B------:R-:W-:Y:S01]  /*0d40*/  IMAD.MOV.U32 R9, RZ, RZ, R16 ;  /* 0x000000ffff097224 */ /* 0x000fe200078e0010 */
[----:B------:R-:W-:Y:S02]  /*0d50*/  MOV R8, R19 ;  /* 0x0000001300087202 */ /* 0x000fe40000000f00 */
[----:B------:R0:W-:Y:S09]  /*0d60*/  STS.64 [R7+0x10], R18 ;  /* 0x0000101207007388 */ /* 0x0001f20000000a00 */
[----:B------:R-:W-:Y:S05]  /*0d70*/  @P0 BRA `(.L_x_54) ;  /* 0x0000000000540947 */ /* 0x000fea0003800000 */
[----:B------:R1:W-:Y:S01]  /*0d80*/  STS [R7+0x10], R14 ;  /* 0x0000100e07007388 */ /* 0x0003e20000000800 */
[----:B------:R-:W-:Y:S01]  /*0d90*/  FSETP.GEU.AND P0, PT, R16, R21, PT ;  /* 0x000000151000720b */ /* 0x000fe20003f0e000 */
[----:B------:R-:W-:Y:S01]  /*0da0*/  IMAD.MOV.U32 R6, RZ, RZ, R16 ;  /* 0x000000ffff067224 */ /* 0x000fe200078e0010 */
[----:B------:R-:W-:Y:S01]  /*0db0*/  MOV R9, R14 ;  /* 0x0000000e00097202 */ /* 0x000fe20000000f00 */
[----:B------:R1:W-:Y:S10]  /*0dc0*/  STS [R7+0xc], R16 ;  /* 0x00000c1007007388 */ /* 0x0003f40000000800 */
[----:B-1----:R-:W-:Y:S05]  /*0dd0*/  @P0 BRA `(.L_x_54) ;  /* 0x00000000003c0947 */ /* 0x002fea0003800000 */
[----:B------:R-:W-:Y:S01]  /*0de0*/  IMAD.MOV.U32 R20, RZ, RZ, R16 ;  /* 0x000000ffff147224 */ /* 0x000fe200078e0010 */
[----:B------:R-:W-:Y:S01]  /*0df0*/  FSETP.GEU.AND P0, PT, R16, R12, PT ;  /* 0x0000000c1000720b */ /* 0x000fe20003f0e000 */
[----:B------:R-:W-:Y:S01]  /*0e00*/  IMAD.MOV.U32 R6, RZ, RZ, R21 ;  /* 0x000000ffff067224 */ /* 0x000fe200078e0015 */
[----:B------:R-:W-:Y:S02]  /*0e10*/  MOV R11, R16 ;  /* 0x00000010000b7202 */ /* 0x000fe40000000f00 */
[----:B------:R1:W-:Y:S09]  /*0e20*/  STS.64 [R7+0x8], R20 ;  /* 0x0000081407007388 */ /* 0x0003f20000000a00 */
[----:B------:R-:W-:Y:S05]  /*0e30*/  @P0 BRA `(.L_x_54) ;  /* 0x0000000000240947 */ /* 0x000fea0003800000 */
        /* <DEDUP_REMOVED lines=9> */
.L_x_54:
[----:B------:R-:W-:Y:S05]  /*0ed0*/  BSYNC.RECONVERGENT B0 ;  /* 0x0000000000007941 */ /* 0x000fea0003800200 */
.L_x_53:
[----:B--2---:R-:W2:Y:S01]  /*0ee0*/  LDS R12, [R7+0x20] ;  /* 0x00002000070c7984 */ /* 0x004ea20000000800 */
[----:B------:R-:W-:Y:S01]  /*0ef0*/  BSSY.RECONVERGENT B0, `(.L_x_55) ;  /* 0x0000038000007945 */ /* 0x000fe20003800200 */
[----:B------:R-:W-:Y:S01]  /*0f00*/  MOV R24, R0 ;  /* 0x0000000000187202 */ /* 0x000fe20000000f00 */
[----:B------:R-:W-:Y:S01]  /*0f10*/  IMAD.MOV.U32 R14, RZ, RZ, R6 ;  /* 0x000000ffff0e7224 */ /* 0x000fe200078e0006 */
[-C--:B0-----:R-:W-:Y:S01]  /*0f20*/  MOV R18, R2.reuse ;  /* 0x0000000200127202 */ /* 0x081fe20000000f00 */
[----:B-1----:R-:W-:Y:S01]  /*0f30*/  IMAD.MOV.U32 R20, RZ, RZ, R8 ;  /* 0x000000ffff147224 */ /* 0x002fe200078e0008 */
[----:B------:R-:W-:Y:S01]  /*0f40*/  MOV R21, R9 ;  /* 0x0000000900157202 */ /* 0x000fe20000000f00 */
[----:B------:R-:W-:Y:S02]  /*0f50*/  IMAD.MOV.U32 R15, RZ, RZ, R3 ;  /* 0x000000ffff0f7224 */ /* 0x000fe400078e0003 */
[----:B------:R-:W-:Y:S02]  /*0f60*/  IMAD.MOV.U32 R23, RZ, RZ, R11 ;  /* 0x000000ffff177224 */ /* 0x000fe400078e000b */
[----:B------:R-:W-:Y:S01]  /*0f70*/  IMAD.MOV.U32 R19, RZ, RZ, R13 ;  /* 0x000000ffff137224 */ /* 0x000fe200078e000d */
[----:B--2---:R-:W-:Y:S01]  /*0f80*/  FSETP.GEU.AND P0, PT, R12, R2, PT ;  /* 0x000000020c00720b */ /* 0x004fe20003f0e000 */
[----:B------:R-:W-:-:S12]  /*0f90*/  IMAD.MOV.U32 R17, RZ, RZ, R12 ;  /* 0x000000ffff117224 */ /* 0x000fd800078e000c */
        /* <DEDUP_REMOVED lines=24> */
[----:B------:R1:W-:Y:S01]  /*1120*/  STS [R7+0x10], R6 ;  /* 0x0000100607007388 */ /* 0x0003e20000000800 */
[----:B------:R-:W-:Y:S01]  /*1130*/  FSETP.GEU.AND P0, PT, R12, R11, PT ;  /* 0x0000000b0c00720b */ /* 0x000fe20003f0e000 */
[----:B------:R-:W-:Y:S01]  /*1140*/  IMAD.MOV.U32 R21, RZ, RZ, R6 ;  /* 0x000000ffff157224 */ /* 0x000fe200078e0006 */
[----:B------:R-:W-:Y:S01]  /*1150*/  MOV R14, R12 ;  /* 0x0000000c000e7202 */ /* 0x000fe20000000f00 */
[----:B------:R1:W-:Y:S10]  /*1160*/  STS [R7+0xc], R12 ;  /* 0x00000c0c07007388 */ /* 0x0003f40000000800 */
[----:B-1----:R-:W-:Y:S05]  /*1170*/  @P0 BRA `(.L_x_56) ;  /* 0x00000000003c0947 */ /* 0x002fea0003800000 */
[----:B------:R-:W-:Y:S01]  /*1180*/  MOV R10, R12 ;  /* 0x0000000c000a7202 */ /* 0x000fe20000000f00 */
[----:B------:R-:W-:Y:S01]  /*1190*/  IMAD.MOV.U32 R14, RZ, RZ, R11 ;  /* 0x000000ffff0e7224 */ /* 0x000fe200078e000b */
[----:B------:R-:W-:Y:S02]  /*11a0*/  FSETP.GEU.AND P0, PT, R12, R0, PT ;  /* 0x000000000c00720b */ /* 0x000fe40003f0e000 */
[----:B------:R-:W-:Y:S01]  /*11b0*/  MOV R23, R12 ;  /* 0x0000000c00177202 */ /* 0x000fe20000000f00 */
[----:B------:R1:W-:Y:S10]  /*11c0*/  STS.64 [R7+0x8], R10 ;  /* 0x0000080a07007388 */ /* 0x0003f40000000a00 */
[----:B------:R-:W-:Y:S05]  /*11d0*/  @P0 BRA `(.L_x_56) ;  /* 0x0000000000240947 */ /* 0x000fea0003800000 */
[-C--:B------:R-:W-:Y:S01]  /*11e0*/  FSETP.GEU.AND P0, PT, R12, R3.reuse, PT ;  /* 0x000000030c00720b */ /* 0x080fe20003f0e000 */
[----:B------:R-:W-:Y:S01]  /*11f0*/  IMAD.MOV.U32 R2, RZ, RZ, R12 ;  /* 0x000000ffff027224 */ /* 0x000fe200078e000c */
[----:B------:R2:W-:Y:S01]  /*1200*/  STS [R7+0x4], R12 ;  /* 0x0000040c07007388 */ /* 0x0005e20000000800 */
[----:B------:R-:W-:Y:S01]  /*1210*/  MOV R24, R12 ;  /* 0x0000000c00187202 */ /* 0x000fe20000000f00 */
[----:B------:R-:W-:Y:S02]  /*1220*/  IMAD.MOV.U32 R23, RZ, RZ, R0 ;  /* 0x000000ffff177224 */ /* 0x000fe400078e0000 */
[----:B------:R2:W-:Y:S07]  /*1230*/  STS [R7+0x8], R0 ;  /* 0x0000080007007388 */ /* 0x0005ee0000000800 */
[----:B------:R2:W-:Y:S01]  /*1240*/  @!P0 STS.64 [R7], R2 ;  /* 0x0000000207008388 */ /* 0x0005e20000000a00 */
[----:B------:R-:W-:Y:S01]  /*1250*/  @!P0 IMAD.MOV.U32 R15, RZ, RZ, R12 ;  /* 0x000000ffff0f8224 */ /* 0x000fe200078e000c */
[----:B------:R-:W-:-:S07]  /*1260*/  @!P0 MOV R24, R3 ;  /* 0x0000000300188202 */ /* 0x000fce0000000f00 */
.L_x_56:
[----:B------:R-:W-:Y:S05]  /*1270*/  BSYNC.RECONVERGENT B0 ;  /* 0x0000000000007941 */ /* 0x000fea0003800200 */
.L_x_55:
[----:B------:R-:W3:Y:S01]  /*1280*/  LDS R16, [R7+0x24] ;  /* 0x0000240007107984 */ /* 0x000ee20000000800 */
[----:B------:R-:W-:Y:S01]  /*1290*/  BSSY.RECONVERGENT B0, `(.L_x_57) ;  /* 0x000003e000007945 */ /* 0x000fe20003800200 */
[----:B0-----:R-:W-:Y:S01]  /*12a0*/  MOV R9, R17 ;  /* 0x0000001100097202 */ /* 0x001fe20000000f00 */
[----:B-1----:R-:W-:Y:S01]  /*12b0*/  IMAD.MOV.U32 R11, RZ, RZ, R18 ;  /* 0x000000ffff0b7224 */ /* 0x002fe200078e0012 */
[----:B------:R-:W-:Y:S01]  /*12c0*/  MOV R13, R19 ;  /* 0x00000013000d7202 */ /* 0x000fe20000000f00 */
[----:B------:R-:W-:Y:S01]  /*12d0*/  IMAD.MOV.U32 R25, RZ, RZ, R20 ;  /* 0x000000ffff197224 */ /* 0x000fe200078e0014 */
[----:B------:R-:W-:Y:S01]  /*12e0*/  MOV R27, R21 ;  /* 0x00000015001b7202 */ /* 0x000fe20000000f00 */
[----:B------:R-:W-:Y:S01]  /*12f0*/  IMAD.MOV.U32 R29, RZ, RZ, R14 ;  /* 0x000000ffff1d7224 */ /* 0x000fe200078e000e */
[----:B--2---:R-:W-:Y:S01]  /*1300*/  MOV R0, R23 ;  /* 0x0000001700007202 */ /* 0x004fe20000000f00 */
[----:B------:R-:W-:Y:S01]  /*1310*/  IMAD.MOV.U32 R2, RZ, RZ, R24 ;  /* 0x000000ffff027224 */ /* 0x000fe200078e0018 */
[----:B---3--:R-:W-:-:S02]  /*1320*/  FSETP.GEU.AND P0, PT, R16, R17, PT ;  /* 0x000000111000720b */ /* 0x008fc40003f0e000 */
[----:B------:R-:W-:-:S11]  /*1330*/  MOV R3, R16 ;  /* 0x0000001000037202 */ /* 0x000fd60000000f00 */
[----:B------:R-:W-:Y:S05]  /*1340*/  @P0 BRA `(.L_x_58) ;  /* 0x0000000000c80947 */ /* 0x000fea0003800000 */
[----:B------:R0:W-:Y:S01]  /*1350*/  STS.64 [R7+0x20], R16 ;  /* 0x0000201007007388 */ /* 0x0001e20000000a00 */
[----:B------:R-:W-:Y:S01]  /*1360*/  FSETP.GEU.AND P0, PT, R16, R18, PT ;  /* 0x000000121000720b */ /* 0x000fe20003f0e000 */
[----:B------:R-:W-:Y:S01]  /*1370*/  IMAD.MOV.U32 R3, RZ, RZ, R17 ;  /* 0x000000ffff037224 */ /* 0x000fe200078e0011 */
[----:B------:R-:W-:-:S11]  /*1380*/  MOV R9, R16 ;  /* 0x0000001000097202 */ /* 0x000fd60000000f00 */
        /* <DEDUP_REMOVED lines=25> */
[----:B------:R2:W-:Y:S01]  /*1520*/  STS [R7+0x10], R14 ;  /* 0x0000100e07007388 */ /* 0x0005e20000000800 */
[----:B------:R-:W-:Y:S01]  /*1530*/  FSETP.GEU.AND P0, PT, R16, R23, PT ;  /* 0x000000171000720b */ /* 0x000fe20003f0e000 */
[----:B------:R-:W-:Y:S01]  /*1540*/  IMAD.MOV.U32 R27, RZ, RZ, R14 ;  /* 0x000000ffff1b7224 */ /* 0x000fe200078e000e */
[----:B------:R-:W-:Y:S01]  /*1550*/  MOV R29, R16 ;  /* 0x00000010001d7202 */ /* 0x000fe20000000f00 */
[----:B------:R2:W-:Y:S10]  /*1560*/  STS [R7+0xc], R16 ;  /* 0x00000c1007007388 */ /* 0x0005f40000000800 */
[----:B--2---:R-:W-:Y:S05]  /*1570*/  @P0 BRA `(.L_x_58) ;  /* 0x00000000003c0947 */ /* 0x004fea0003800000 */
[--C-:B------:R-:W-:Y:S01]  /*1580*/  IMAD.MOV.U32 R22, RZ, RZ, R16.reuse ;  /* 0x000000ffff167224 */ /* 0x100fe200078e0010 */
[----:B------:R-:W-:Y:S01]  /*1590*/  FSETP.GEU.AND P0, PT, R16, R24, PT ;  /* 0x000000181000720b */ /* 0x000fe20003f0e000 */
[----:B------:R-:W-:Y:S01]  /*15a0*/  IMAD.MOV.U32 R0, RZ, RZ, R16 ;  /* 0x000000ffff007224 */ /* 0x000fe200078e0010 */
[----:B------:R-:W-:Y:S02]  /*15b0*/  MOV R29, R23 ;  /* 0x00000017001d7202 */ /* 0x000fe40000000f00 */
[----:B------:R2:W-:Y:S09]  /*15c0*/  STS.64 [R7+0x8], R22 ;  /* 0x0000081607007388 */ /* 0x0005f20000000a00 */
[----:B------:R-:W-:Y:S05]  /*15d0*/  @P0 BRA `(.L_x_58) ;  /* 0x0000000000240947 */ /* 0x000fea0003800000 */
[----:B------:R-:W-:Y:S01]  /*15e0*/  STS [R7+0x8], R24 ;  /* 0x0000081807007388 */ /* 0x000fe20000000800 */
[----:B------:R-:W-:Y:S01]  /*15f0*/  FSETP.GEU.AND P0, PT, R16, R15, PT ;  /* 0x0000000f1000720b */ /* 0x000fe20003f0e000 */
[----:B------:R-:W-:Y:S01]  /*1600*/  IMAD.MOV.U32 R2, RZ, RZ, R16 ;  /* 0x000000ffff027224 */ /* 0x000fe200078e0010 */
[----:B------:R-:W-:Y:S01]  /*1610*/  MOV R14, R16 ;  /* 0x00000010000e7202 */ /* 0x000fe20000000f00 */
[----:B------:R-:W-:Y:S01]  /*1620*/  STS [R7+0x4], R16 ;  /* 0x0000041007007388 */ /* 0x000fe20000000800 */
[----:B------:R-:W-:-:S09]  /*1630*/  MOV R0, R24 ;  /* 0x0000001800007202 */ /* 0x000fd20000000f00 */
[----:B------:R3:W-:Y:S01]  /*1640*/  @!P0 STS.64 [R7], R14 ;  /* 0x0000000e07008388 */ /* 0x0007e20000000a00 */
[----:B------:R-:W-:Y:S01]  /*1650*/  @!P0 IMAD.MOV.U32 R2, RZ, RZ, R15 ;  /* 0x000000ffff028224 */ /* 0x000fe200078e000f */
[----:B---3--:R-:W-:-:S07]  /*1660*/  @!P0 MOV R15, R16 ;  /* 0x00000010000f8202 */ /* 0x008fce0000000f00 */
.L_x_58:
[----:B------:R-:W-:Y:S05]  /*1670*/  BSYNC.RECONVERGENT B0 ;  /* 0x0000000000007941 */ /* 0x000fea0003800200 */
.L_x_57:
[----:B------:R-:W-:Y:S04]  /*1680*/  STG.E desc[UR4][R4.64], R15 ;  /* 0x0000000f04007986 */ /* 0x000fe8000c101904 */
        /* <DEDUP_REMOVED lines=8> */
[----:B------:R-:W-:Y:S01]  /*1710*/  STG.E desc[UR4][R4.64+0x24], R3 ;  /* 0x0000240304007986 */ /* 0x000fe2000c101904 */
[----:B------:R-:W-:Y:S06]  /*1720*/  BAR.SYNC.DEFER_BLOCKING 0x0 ;  /* 0x0000000000007b1d */ /* 0x000fec0000010000 */
[----:B------:R-:W-:Y:S05]  /*1730*/  EXIT ;  /* 0x000000000000794d */ /* 0x000fea0003800000 */
.L_x_59:
        /* <DEDUP_REMOVED lines=12> */
.L_x_62:


//--------------------- .nv.shared.reserved.0     --------------------------
	.section	.nv.shared.reserved.0,"aw",@nobits
	.weak		__nv_reservedSMEM_offset_0_alias
	.size		__nv_reservedSMEM_offset_0_alias, 0, 64
	.other		__nv_reservedSMEM_offset_0_alias,@"STO_CUDA_RESERVED_SHARED STV_DEFAULT"
__nv_reservedSMEM_offset_0_alias:
	.zero		0
	.zero		64


//--------------------- .nv.shared._Z11kernel_sortPf --------------------------
	.section	.nv.shared._Z11kernel_sortPf,"aw",@nobits
	.sectionflags	@""
	.align	4
.nv.shared._Z11kernel_sortPf:
	.zero		21024


//--------------------- .nv.constant0._Z15kernel_merge_n2Pfi --------------------------
	.section	.nv.constant0._Z15kernel_merge_n2Pfi,"a",@progbits
	.sectionflags	@""
	.align	4
.nv.constant0._Z15kernel_merge_n2Pfi:
	.zero		908


//--------------------- .nv.constant0._Z12kernel_mergePfS_i --------------------------
	.section	.nv.constant0._Z12kernel_mergePfS_i,"a",@progbits
	.sectionflags	@""
	.align	4
.nv.constant0._Z12kernel_mergePfS_i:
	.zero		916


//--------------------- .nv.constant0._Z11kernel_sortPf --------------------------
	.section	.nv.constant0._Z11kernel_sortPf,"a",@progbits
	.sectionflags	@""
	.align	4
.nv.constant0._Z11kernel_sortPf:
	.zero		904


//--------------------- SYMBOLS --------------------------

	.type		.nv.reservedSmem.offset0,@object
	.size		.nv.reservedSmem.offset0,0x4
	.type		.nv.reservedSmem.cap,@object
	.size		.nv.reservedSmem.cap,0x4
